//
// Generated by NVIDIA NVVM Compiler
//
// Compiler Build ID: CL-36424714
// Cuda compilation tools, release 13.0, V13.0.88
// Based on NVVM 20.0.0
//

.version 9.0
.target sm_100
.address_size 64

	// .globl	_Z6warmUpv

.visible .entry _Z6warmUpv()
{


	ret;

}
	// .globl	_Z14CountInfluencePbPfS0_
.visible .entry _Z14CountInfluencePbPfS0_(
	.param .u64 .ptr .align 1 _Z14CountInfluencePbPfS0__param_0,
	.param .u64 .ptr .align 1 _Z14CountInfluencePbPfS0__param_1,
	.param .u64 .ptr .align 1 _Z14CountInfluencePbPfS0__param_2
)
{
	.reg .pred 	%p<7>;
	.reg .b16 	%rs<5>;
	.reg .b32 	%r<19>;
	.reg .b32 	%f<24>;
	.reg .b64 	%rd<16>;

	ld.param.u64 	%rd6, [_Z14CountInfluencePbPfS0__param_0];
	ld.param.u64 	%rd7, [_Z14CountInfluencePbPfS0__param_1];
	ld.param.u64 	%rd8, [_Z14CountInfluencePbPfS0__param_2];
	mov.u32 	%r9, %ctaid.x;
	mov.u32 	%r10, %ntid.x;
	mov.u32 	%r11, %tid.x;
	mad.lo.s32 	%r1, %r9, %r10, %r11;
	setp.gt.s32 	%p1, %r1, 99;
	@%p1 bra 	$L__BB1_12;
	neg.s32 	%r17, %r1;
	cvta.to.global.u64 	%rd9, %rd6;
	add.s64 	%rd15, %rd9, 1;
	cvta.to.global.u64 	%rd10, %rd7;
	add.s64 	%rd2, %rd10, 800;
	mov.f32 	%f20, 0f00000000;
	mov.b32 	%r18, 0;
	mov.u32 	%r16, %r1;
$L__BB1_2:
	mul.wide.s32 	%rd11, %r16, 4;
	add.s64 	%rd4, %rd2, %rd11;
	setp.eq.s32 	%p2, %r17, 0;
	@%p2 bra 	$L__BB1_4;
	ld.global.s8 	%rs1, [%rd15+-1];
	cvt.rn.f32.s16 	%f11, %rs1;
	ld.global.f32 	%f12, [%rd4+-800];
	fma.rn.f32 	%f20, %f12, %f11, %f20;
$L__BB1_4:
	add.s32 	%r13, %r18, 1;
	setp.eq.s32 	%p3, %r1, %r13;
	@%p3 bra 	$L__BB1_6;
	ld.global.s8 	%rs2, [%rd15];
	cvt.rn.f32.s16 	%f13, %rs2;
	ld.global.f32 	%f14, [%rd4+-400];
	fma.rn.f32 	%f20, %f14, %f13, %f20;
$L__BB1_6:
	add.s32 	%r14, %r18, 2;
	setp.eq.s32 	%p4, %r1, %r14;
	@%p4 bra 	$L__BB1_8;
	ld.global.s8 	%rs3, [%rd15+1];
	cvt.rn.f32.s16 	%f15, %rs3;
	ld.global.f32 	%f16, [%rd4];
	fma.rn.f32 	%f20, %f16, %f15, %f20;
$L__BB1_8:
	add.s32 	%r15, %r18, 3;
	setp.eq.s32 	%p5, %r1, %r15;
	@%p5 bra 	$L__BB1_10;
	ld.global.s8 	%rs4, [%rd15+2];
	cvt.rn.f32.s16 	%f17, %rs4;
	ld.global.f32 	%f18, [%rd4+400];
	fma.rn.f32 	%f20, %f18, %f17, %f20;
$L__BB1_10:
	add.s32 	%r18, %r18, 4;
	add.s32 	%r17, %r17, 4;
	add.s64 	%rd15, %rd15, 4;
	add.s32 	%r16, %r16, 400;
	setp.ne.s32 	%p6, %r18, 100;
	@%p6 bra 	$L__BB1_2;
	cvta.to.global.u64 	%rd12, %rd8;
	mul.wide.s32 	%rd13, %r1, 4;
	add.s64 	%rd14, %rd12, %rd13;
	st.global.f32 	[%rd14], %f20;
$L__BB1_12:
	ret;

}


// ===== COMPILED SASS (sm_100) =====

	.target	sm_100

	.elftype	@"ET_EXEC"


//--------------------- .note.nv.tkinfo           --------------------------
	.section	.note.nv.tkinfo,"",@"SHT_NOTE"
	.sectionflags	@"SHF_NOTE_NV_TKINFO"
	.tkinfo
        /*0018*/ 	.word	0x00000002
        /*0030*/ 	.string	""
        /*0030*/ 	.string	"ptxas"
        /*0030*/ 	.string	"Cuda compilation tools, release 13.0, V13.0.88"
        /*0030*/ 	.string	"Build cuda_13.0.r13.0/compiler.36424714_0"
        /*0030*/ 	.string	"-arch sm_100 -m 64 "



//--------------------- .note.nv.cuinfo           --------------------------
	.section	.note.nv.cuinfo,"",@"SHT_NOTE"
	.sectionflags	@"SHF_NOTE_NV_CUINFO"
        /*0018*/ 	.short	0x0002
        /*001a*/ 	.short	0x0064
        /*001c*/ 	.short	0x0082
	.zero		2


//--------------------- .nv.info                  --------------------------
	.section	.nv.info,"",@"SHT_CUDA_INFO"
	.align	4


	//----- nvinfo : EIATTR_REGCOUNT
	.align		4
        /*0000*/ 	.byte	0x04, 0x2f
        /*0002*/ 	.short	(.L_1 - .L_0)
	.align		4
.L_0:
        /*0004*/ 	.word	index@(_Z6warmUpv)
        /*0008*/ 	.word	0x00000004


	//----- nvinfo : EIATTR_FRAME_SIZE
	.align		4
.L_1:
        /*000c*/ 	.byte	0x04, 0x11
        /*000e*/ 	.short	(.L_3 - .L_2)
	.align		4
.L_2:
        /*0010*/ 	.word	index@(_Z6warmUpv)
        /*0014*/ 	.word	0x00000000


	//----- nvinfo : EIATTR_REGCOUNT
	.align		4
.L_3:
        /*0018*/ 	.byte	0x04, 0x2f
        /*001a*/ 	.short	(.L_5 - .L_4)
	.align		4
.L_4:
        /*001c*/ 	.word	index@(_Z14CountInfluencePbPfS0_)
        /*0020*/ 	.word	0x00000020


	//----- nvinfo : EIATTR_FRAME_SIZE
	.align		4
.L_5:
        /*0024*/ 	.byte	0x04, 0x11
        /*0026*/ 	.short	(.L_7 - .L_6)
	.align		4
.L_6:
        /*0028*/ 	.word	index@(_Z14CountInfluencePbPfS0_)
        /*002c*/ 	.word	0x00000000


	//----- nvinfo : EIATTR_MIN_STACK_SIZE
	.align		4
.L_7:
        /*0030*/ 	.byte	0x04, 0x12
        /*0032*/ 	.short	(.L_9 - .L_8)
	.align		4
.L_8:
        /*0034*/ 	.word	index@(_Z14CountInfluencePbPfS0_)
        /*0038*/ 	.word	0x00000000


	//----- nvinfo : EIATTR_MIN_STACK_SIZE
	.align		4
.L_9:
        /*003c*/ 	.byte	0x04, 0x12
        /*003e*/ 	.short	(.L_11 - .L_10)
	.align		4
.L_10:
        /*0040*/ 	.word	index@(_Z6warmUpv)
        /*0044*/ 	.word	0x00000000
.L_11:


//--------------------- .nv.compat                --------------------------
	.section	.nv.compat,"",@"SHT_CUDA_COMPAT_INFO"
	.align	4
        /*0000*/ 	.byte	0x02, 0x09, 0x00, 0x00, 0x02, 0x02, 0x01, 0x00, 0x02, 0x05, 0x05, 0x00, 0x03, 0x07, 0x01, 0x01
        /*0010*/ 	.byte	0x02, 0x03, 0x00, 0x00, 0x02, 0x06, 0x01, 0x00, 0x04, 0x0b, 0x08, 0x00, 0x09, 0x00, 0x00, 0x00
        /*0020*/ 	.byte	0x00, 0x00, 0x00, 0x00


//--------------------- .nv.info._Z14CountInfluencePbPfS0_ --------------------------
	.section	.nv.info._Z14CountInfluencePbPfS0_,"",@"SHT_CUDA_INFO"
	.sectionflags	@""
	.align	4


	//----- nvinfo : EIATTR_CUDA_API_VERSION
	.align		4
        /*0000*/ 	.byte	0x04, 0x37
        /*0002*/ 	.short	(.L_13 - .L_12)
.L_12:
        /*0004*/ 	.word	0x00000082


	//----- nvinfo : EIATTR_KPARAM_INFO
	.align		4
.L_13:
        /*0008*/ 	.byte	0x04, 0x17
        /*000a*/ 	.short	(.L_15 - .L_14)
.L_14:
        /*000c*/ 	.word	0x00000000
        /*0010*/ 	.short	0x0002
        /*0012*/ 	.short	0x0010
        /*0014*/ 	.byte	0x00, 0xf5, 0x21, 0x00


	//----- nvinfo : EIATTR_KPARAM_INFO
	.align		4
.L_15:
        /*0018*/ 	.byte	0x04, 0x17
        /*001a*/ 	.short	(.L_17 - .L_16)
.L_16:
        /*001c*/ 	.word	0x00000000
        /*0020*/ 	.short	0x0001
        /*0022*/ 	.short	0x0008
        /*0024*/ 	.byte	0x00, 0xf5, 0x21, 0x00


	//----- nvinfo : EIATTR_KPARAM_INFO
	.align		4
.L_17:
        /*0028*/ 	.byte	0x04, 0x17
        /*002a*/ 	.short	(.L_19 - .L_18)
.L_18:
        /*002c*/ 	.word	0x00000000
        /*0030*/ 	.short	0x0000
        /*0032*/ 	.short	0x0000
        /*0034*/ 	.byte	0x00, 0xf5, 0x21, 0x00


	//----- nvinfo : EIATTR_SPARSE_MMA_MASK
	.align		4
.L_19:
        /*0038*/ 	.byte	0x03, 0x50
        /*003a*/ 	.short	0x0000


	//----- nvinfo : EIATTR_MAXREG_COUNT
	.align		4
        /*003c*/ 	.byte	0x03, 0x1b
        /*003e*/ 	.short	0x00ff


	//----- nvinfo : EIATTR_MERCURY_ISA_VERSION
	.align		4
        /*0040*/ 	.byte	0x03, 0x5f
        /*0042*/ 	.short	0x0101


	//----- nvinfo : EIATTR_VRC_CTA_INIT_COUNT
	.align		4
        /*0044*/ 	.byte	0x02, 0x4a
	.zero		1
	.zero		1


	//----- nvinfo : EIATTR_EXIT_INSTR_OFFSETS
	.align		4
        /*0048*/ 	.byte	0x04, 0x1c
        /*004a*/ 	.short	(.L_21 - .L_20)


	//   ....[0]....
.L_20:
        /*004c*/ 	.word	0x00000060


	//   ....[1]....
        /*0050*/ 	.word	0x00002520


	//----- nvinfo : EIATTR_CBANK_PARAM_SIZE
	.align		4
.L_21:
        /*0054*/ 	.byte	0x03, 0x19
        /*0056*/ 	.short	0x0018


	//----- nvinfo : EIATTR_PARAM_CBANK
	.align		4
        /*0058*/ 	.byte	0x04, 0x0a
        /*005a*/ 	.short	(.L_23 - .L_22)
	.align		4
.L_22:
        /*005c*/ 	.word	index@(.nv.constant0._Z14CountInfluencePbPfS0_)
        /*0060*/ 	.short	0x0380
        /*0062*/ 	.short	0x0018


	//----- nvinfo : EIATTR_SW_WAR
	.align		4
.L_23:
        /*0064*/ 	.byte	0x04, 0x36
        /*0066*/ 	.short	(.L_25 - .L_24)
.L_24:
        /*0068*/ 	.word	0x00000008
.L_25:


//--------------------- .nv.info._Z6warmUpv       --------------------------
	.section	.nv.info._Z6warmUpv,"",@"SHT_CUDA_INFO"
	.sectionflags	@""
	.align	4


	//----- nvinfo : EIATTR_CUDA_API_VERSION
	.align		4
        /*0000*/ 	.byte	0x04, 0x37
        /*0002*/ 	.short	(.L_27 - .L_26)
.L_26:
        /*0004*/ 	.word	0x00000082


	//----- nvinfo : EIATTR_SPARSE_MMA_MASK
	.align		4
.L_27:
        /*0008*/ 	.byte	0x03, 0x50
        /*000a*/ 	.short	0x0000


	//----- nvinfo : EIATTR_MAXREG_COUNT
	.align		4
        /*000c*/ 	.byte	0x03, 0x1b
        /*000e*/ 	.short	0x00ff


	//----- nvinfo : EIATTR_MERCURY_ISA_VERSION
	.align		4
        /*0010*/ 	.byte	0x03, 0x5f
        /*0012*/ 	.short	0x0101


	//----- nvinfo : EIATTR_VRC_CTA_INIT_COUNT
	.align		4
        /*0014*/ 	.byte	0x02, 0x4a
	.zero		1
	.zero		1


	//----- nvinfo : EIATTR_EXIT_INSTR_OFFSETS
	.align		4
        /*0018*/ 	.byte	0x04, 0x1c
        /*001a*/ 	.short	(.L_29 - .L_28)


	//   ....[0]....
.L_28:
        /*001c*/ 	.word	0x00000010


	//----- nvinfo : EIATTR_SW_WAR
	.align		4
.L_29:
        /*0020*/ 	.byte	0x04, 0x36
        /*0022*/ 	.short	(.L_31 - .L_30)
.L_30:
        /*0024*/ 	.word	0x00000008
.L_31:


//--------------------- .nv.callgraph             --------------------------
	.section	.nv.callgraph,"",@"SHT_CUDA_CALLGRAPH"
	.align	4
	.sectionentsize	8
	.align		4
        /*0000*/ 	.word	0x00000000
	.align		4
        /*0004*/ 	.word	0xffffffff
	.align		4
        /*0008*/ 	.word	0x00000000
	.align		4
        /*000c*/ 	.word	0xfffffffe
	.align		4
        /*0010*/ 	.word	0x00000000
	.align		4
        /*0014*/ 	.word	0xfffffffd
	.align		4
        /*0018*/ 	.word	0x00000000
	.align		4
        /*001c*/ 	.word	0xfffffffc


//--------------------- .text._Z14CountInfluencePbPfS0_ --------------------------
	.section	.text._Z14CountInfluencePbPfS0_,"ax",@progbits
	.align	128
        .global         _Z14CountInfluencePbPfS0_
        .type           _Z14CountInfluencePbPfS0_,@function
        .size           _Z14CountInfluencePbPfS0_,(.L_x_2 - _Z14CountInfluencePbPfS0_)
        .other          _Z14CountInfluencePbPfS0_,@"STO_CUDA_ENTRY STV_DEFAULT"
_Z14CountInfluencePbPfS0_:
.text._Z14CountInfluencePbPfS0_:
[----:B------:R-:W-:Y:S01]  /*0000*/  LDC R1, c[0x0][0x37c] ;  /* 0x0000df00ff017b82 */ /* 0x000fe20000000800 */
[----:B------:R-:W0:Y:S07]  /*0010*/  S2R R0, SR_TID.X ;  /* 0x0000000000007919 */ /* 0x000e2e0000002100 */
[----:B------:R-:W0:Y:S08]  /*0020*/  S2UR UR4, SR_CTAID.X ;  /* 0x00000000000479c3 */ /* 0x000e300000002500 */
[----:B------:R-:W0:Y:S02]  /*0030*/  LDC R7, c[0x0][0x360] ;  /* 0x0000d800ff077b82 */ /* 0x000e240000000800 */
[----:B0-----:R-:W-:-:S05]  /*0040*/  IMAD R7, R7, UR4, R0 ;  /* 0x0000000407077c24 */ /* 0x001fca000f8e0200 */
[----:B------:R-:W-:-:S13]  /*0050*/  ISETP.GT.AND P0, PT, R7, 0x63, PT ;  /* 0x000000630700780c */ /* 0x000fda0003f04270 */
[----:B------:R-:W-:Y:S05]  /*0060*/  @P0 EXIT ;  /* 0x000000000000094d */ /* 0x000fea0003800000 */
[----:B------:R-:W0:Y:S01]  /*0070*/  LDCU.128 UR4, c[0x0][0x380] ;  /* 0x00007000ff0477ac */ /* 0x000e220008000c00 */
[C---:B------:R-:W-:Y:S02]  /*0080*/  ISETP.NE.AND P1, PT, R7.reuse, RZ, PT ;  /* 0x000000ff0700720c */ /* 0x040fe40003f25270 */
[----:B------:R-:W-:Y:S01]  /*0090*/  ISETP.NE.AND P4, PT, R7, 0x1, PT ;  /* 0x000000010700780c */ /* 0x000fe20003f85270 */
[----:B------:R-:W1:Y:S01]  /*00a0*/  LDCU.64 UR8, c[0x0][0x358] ;  /* 0x00006b00ff0877ac */ /* 0x000e620008000a00 */
[----:B0-----:R-:W-:-:S04]  /*00b0*/  UIADD3 UR4, UP0, UPT, UR4, 0x1, URZ ;  /* 0x0000000104047890 */ /* 0x001fc8000ff1e0ff */
[----:B------:R-:W-:Y:S02]  /*00c0*/  UIADD3.X UR5, UPT, UPT, URZ, UR5, URZ, UP0, !UPT ;  /* 0x00000005ff057290 */ /* 0x000fe400087fe4ff */
[----:B------:R-:W-:Y:S01]  /*00d0*/  MOV R2, UR4 ;  /* 0x0000000400027c02 */ /* 0x000fe20008000f00 */
[----:B------:R-:W-:-:S03]  /*00e0*/  UIADD3 UR6, UP0, UPT, UR6, 0x320, URZ ;  /* 0x0000032006067890 */ /* 0x000fc6000ff1e0ff */
[----:B------:R-:W-:Y:S01]  /*00f0*/  MOV R3, UR5 ;  /* 0x0000000500037c02 */ /* 0x000fe20008000f00 */
[----:B------:R-:W-:-:S04]  /*0100*/  UIADD3.X UR4, UPT, UPT, URZ, UR7, URZ, UP0, !UPT ;  /* 0x00000007ff047290 */ /* 0x000fc800087fe4ff */
[----:B-1----:R-:W2:Y:S01]  /*0110*/  @P1 LDG.E.S8 R0, desc[UR8][R2.64+-0x1] ;  /* 0xffffff0802001981 */ /* 0x002ea2000c1e1300 */
[----:B------:R-:W-:Y:S01]  /*0120*/  MOV R4, UR6 ;  /* 0x0000000600047c02 */ /* 0x000fe20008000f00 */
[----:B------:R-:W-:Y:S02]  /*0130*/  IMAD.U32 R5, RZ, RZ, UR4 ;  /* 0x00000004ff057e24 */ /* 0x000fe4000f8e00ff */
[----:B------:R-:W3:Y:S02]  /*0140*/  @P4 LDG.E.S8 R18, desc[UR8][R2.64] ;  /* 0x0000000802124981 */ /* 0x000ee4000c1e1300 */
[----:B------:R-:W-:-:S05]  /*0150*/  IMAD.WIDE R10, R7, 0x4, R4 ;  /* 0x00000004070a7825 */ /* 0x000fca00078e0204 */
[----:B------:R-:W4:Y:S04]  /*0160*/  @P1 LDG.E R9, desc[UR8][R10.64+-0x320] ;  /* 0xfffce0080a091981 */ /* 0x000f28000c1e1900 */
[----:B------:R-:W5:Y:S01]  /*0170*/  @P4 LDG.E R20, desc[UR8][R10.64+-0x190] ;  /* 0xfffe70080a144981 */ /* 0x000f62000c1e1900 */
[C---:B------:R-:W-:Y:S02]  /*0180*/  ISETP.NE.AND P6, PT, R7.reuse, 0x2, PT ;  /* 0x000000020700780c */ /* 0x040fe40003fc5270 */
[C---:B------:R-:W-:Y:S02]  /*0190*/  ISETP.NE.AND P5, PT, R7.reuse, 0x3, PT ;  /* 0x000000030700780c */ /* 0x040fe40003fa5270 */
[C---:B------:R-:W-:Y:S02]  /*01a0*/  IADD3 R8, PT, PT, -R7.reuse, 0x4, RZ ;  /* 0x0000000407087810 */ /* 0x040fe40007ffe1ff */
[----:B------:R-:W-:-:S02]  /*01b0*/  ISETP.NE.AND P0, PT, R7, 0x5, PT ;  /* 0x000000050700780c */ /* 0x000fc40003f05270 */
[----:B------:R-:W-:Y:S02]  /*01c0*/  ISETP.NE.AND P3, PT, R8, RZ, PT ;  /* 0x000000ff0800720c */ /* 0x000fe40003f65270 */
[----:B------:R-:W-:-:S03]  /*01d0*/  ISETP.NE.AND P2, PT, R7, 0x6, PT ;  /* 0x000000060700780c */ /* 0x000fc60003f45270 */
[----:B------:R-:W5:Y:S01]  /*01e0*/  @P6 LDG.E.S8 R14, desc[UR8][R2.64+0x1] ;  /* 0x00000108020e6981 */ /* 0x000f62000c1e1300 */
[----:B------:R-:W-:-:S03]  /*01f0*/  HFMA2 R6, -RZ, RZ, 0, 0 ;  /* 0x00000000ff067431 */ /* 0x000fc600000001ff */
[----:B------:R-:W5:Y:S04]  /*0200*/  @P5 LDG.E.S8 R15, desc[UR8][R2.64+0x2] ;  /* 0x00000208020f5981 */ /* 0x000f68000c1e1300 */
[----:B------:R-:W5:Y:S01]  /*0210*/  @P3 LDG.E.S8 R16, desc[UR8][R2.64+0x3] ;  /* 0x0000030802103981 */ /* 0x000f62000c1e1300 */
[----:B------:R-:W-:-:S03]  /*0220*/  IADD3 R13, PT, PT, R7, 0x190, RZ ;  /* 0x00000190070d7810 */ /* 0x000fc60007ffe0ff */
[----:B------:R-:W5:Y:S04]  /*0230*/  @P0 LDG.E.S8 R17, desc[UR8][R2.64+0x4] ;  /* 0x0000040802110981 */ /* 0x000f68000c1e1300 */
[----:B------:R-:W5:Y:S01]  /*0240*/  @P6 LDG.E R19, desc[UR8][R10.64] ;  /* 0x000000080a136981 */ /* 0x000f62000c1e1900 */
[----:B------:R-:W-:-:S03]  /*0250*/  IMAD.WIDE R12, R13, 0x4, R4 ;  /* 0x000000040d0c7825 */ /* 0x000fc600078e0204 */
[----:B------:R0:W5:Y:S04]  /*0260*/  @P5 LDG.E R23, desc[UR8][R10.64+0x190] ;  /* 0x000190080a175981 */ /* 0x000168000c1e1900 */
[----:B------:R-:W5:Y:S04]  /*0270*/  @P3 LDG.E R29, desc[UR8][R12.64+-0x320] ;  /* 0xfffce0080c1d3981 */ /* 0x000f68000c1e1900 */
[----:B------:R-:W5:Y:S04]  /*0280*/  @P0 LDG.E R27, desc[UR8][R12.64+-0x190] ;  /* 0xfffe70080c1b0981 */ /* 0x000f68000c1e1900 */
[----:B------:R-:W5:Y:S01]  /*0290*/  @P2 LDG.E R25, desc[UR8][R12.64] ;  /* 0x000000080c192981 */ /* 0x000f62000c1e1900 */
[----:B--2---:R-:W4:Y:S08]  /*02a0*/  @P1 I2F.S16 R0, R0 ;  /* 0x0000000000001306 */ /* 0x004f300000101400 */
[----:B---3--:R-:W5:Y:S01]  /*02b0*/  @P4 I2F.S16 R21, R18 ;  /* 0x0000001200154306 */ /* 0x008f620000101400 */
[----:B----4-:R-:W-:Y:S01]  /*02c0*/  @P1 FFMA R6, R0, R9, RZ ;  /* 0x0000000900061223 */ /* 0x010fe200000000ff */
[----:B------:R-:W-:Y:S01]  /*02d0*/  ISETP.NE.AND P1, PT, R7, 0x7, PT ;  /* 0x000000070700780c */ /* 0x000fe20003f25270 */
[----:B------:R-:W-:Y:S01]  /*02e0*/  VIADD R9, R8, 0x4 ;  /* 0x0000000408097836 */ /* 0x000fe20000000000 */
[----:B------:R-:W2:Y:S01]  /*02f0*/  @P2 LDG.E.S8 R0, desc[UR8][R2.64+0x5] ;  /* 0x0000050802002981 */ /* 0x000ea2000c1e1300 */
[----:B-----5:R-:W-:-:S03]  /*0300*/  @P4 FFMA R6, R21, R20, R6 ;  /* 0x0000001415064223 */ /* 0x020fc60000000006 */
[----:B------:R-:W-:-:S07]  /*0310*/  ISETP.NE.AND P4, PT, R9, RZ, PT ;  /* 0x000000ff0900720c */ /* 0x000fce0003f85270 */
[----:B------:R-:W3:Y:S01]  /*0320*/  @P1 LDG.E.S8 R20, desc[UR8][R2.64+0x6] ;  /* 0x0000060802141981 */ /* 0x000ee2000c1e1300 */
[----:B------:R-:W-:-:S03]  /*0330*/  IADD3 R9, PT, PT, R7, 0x320, RZ ;  /* 0x0000032007097810 */ /* 0x000fc60007ffe0ff */
[----:B------:R1:W4:Y:S04]  /*0340*/  @P1 LDG.E R21, desc[UR8][R12.64+0x190] ;  /* 0x000190080c151981 */ /* 0x000328000c1e1900 */
[----:B------:R-:W5:Y:S01]  /*0350*/  @P4 LDG.E.S8 R18, desc[UR8][R2.64+0x7] ;  /* 0x0000070802124981 */ /* 0x000f62000c1e1300 */
[----:B0-----:R-:W-:-:S05]  /*0360*/  IMAD.WIDE R10, R9, 0x4, R4 ;  /* 0x00000004090a7825 */ /* 0x001fca00078e0204 */
[----:B------:R-:W4:Y:S01]  /*0370*/  @P4 LDG.E R9, desc[UR8][R10.64+-0x320] ;  /* 0xfffce0080a094981 */ /* 0x000f22000c1e1900 */
[----:B------:R-:W0:Y:S08]  /*0380*/  @P6 I2F.S16 R14, R14 ;  /* 0x0000000e000e6306 */ /* 0x000e300000101400 */
[----:B------:R-:W1:Y:S08]  /*0390*/  @P5 I2F.S16 R15, R15 ;  /* 0x0000000f000f5306 */ /* 0x000e700000101400 */
[----:B------:R-:W1:Y:S01]  /*03a0*/  @P3 I2F.S16 R16, R16 ;  /* 0x0000001000103306 */ /* 0x000e620000101400 */
[----:B0-----:R-:W-:Y:S01]  /*03b0*/  @P6 FFMA R6, R14, R19, R6 ;  /* 0x000000130e066223 */ /* 0x001fe20000000006 */
[----:B------:R-:W-:-:S06]  /*03c0*/  ISETP.NE.AND P6, PT, R7, 0x9, PT ;  /* 0x000000090700780c */ /* 0x000fcc0003fc5270 */
[----:B------:R-:W0:Y:S01]  /*03d0*/  @P0 I2F.S16 R17, R17 ;  /* 0x0000001100110306 */ /* 0x000e220000101400 */
[----:B-1----:R-:W-:Y:S01]  /*03e0*/  @P5 FFMA R6, R15, R23, R6 ;  /* 0x000000170f065223 */ /* 0x002fe20000000006 */
[C---:B------:R-:W-:Y:S02]  /*03f0*/  ISETP.NE.AND P5, PT, R7.reuse, 0xa, PT ;  /* 0x0000000a0700780c */ /* 0x040fe40003fa5270 */
[----:B------:R-:W-:Y:S01]  /*0400*/  IADD3 R12, PT, PT, R8, 0x8, RZ ;  /* 0x00000008080c7810 */ /* 0x000fe20007ffe0ff */
[----:B------:R-:W-:Y:S01]  /*0410*/  @P3 FFMA R6, R16, R29, R6 ;  /* 0x0000001d10063223 */ /* 0x000fe20000000006 */
[----:B------:R-:W-:Y:S01]  /*0420*/  ISETP.NE.AND P3, PT, R7, 0xb, PT ;  /* 0x0000000b0700780c */ /* 0x000fe20003f65270 */
[----:B------:R-:W4:Y:S02]  /*0430*/  @P6 LDG.E.S8 R14, desc[UR8][R2.64+0x8] ;  /* 0x00000808020e6981 */ /* 0x000f24000c1e1300 */
[----:B0-----:R-:W-:Y:S01]  /*0440*/  @P0 FFMA R6, R17, R27, R6 ;  /* 0x0000001b11060223 */ /* 0x001fe20000000006 */
[----:B------:R-:W-:-:S09]  /*0450*/  ISETP.NE.AND P0, PT, R12, RZ, PT ;  /* 0x000000ff0c00720c */ /* 0x000fd20003f05270 */
[----:B------:R-:W4:Y:S04]  /*0460*/  @P3 LDG.E.S8 R16, desc[UR8][R2.64+0xa] ;  /* 0x00000a0802103981 */ /* 0x000f28000c1e1300 */
[----:B------:R-:W4:Y:S04]  /*0470*/  @P3 LDG.E R23, desc[UR8][R10.64+0x190] ;  /* 0x000190080a173981 */ /* 0x000f28000c1e1900 */
[----:B------:R-:W4:Y:S01]  /*0480*/  @P0 LDG.E.S8 R15, desc[UR8][R2.64+0xb] ;  /* 0x00000b08020f0981 */ /* 0x000f22000c1e1300 */
[----:B--2---:R0:W1:Y:S03]  /*0490*/  @P2 I2F.S16 R19, R0 ;  /* 0x0000000000132306 */ /* 0x0040660000101400 */
[----:B0-----:R-:W2:Y:S05]  /*04a0*/  @P5 LDG.E.S8 R0, desc[UR8][R2.64+0x9] ;  /* 0x0000090802005981 */ /* 0x001eaa000c1e1300 */
[----:B---3--:R-:W4:Y:S01]  /*04b0*/  @P1 I2F.S16 R13, R20 ;  /* 0x00000014000d1306 */ /* 0x008f220000101400 */
[----:B-1----:R-:W-:Y:S01]  /*04c0*/  @P2 FFMA R6, R19, R25, R6 ;  /* 0x0000001913062223 */ /* 0x002fe20000000006 */
[----:B------:R-:W-:Y:S01]  /*04d0*/  ISETP.NE.AND P2, PT, R7, 0xd, PT ;  /* 0x0000000d0700780c */ /* 0x000fe20003f45270 */
[----:B------:R-:W3:Y:S05]  /*04e0*/  @P6 LDG.E R19, desc[UR8][R10.64+-0x190] ;  /* 0xfffe70080a136981 */ /* 0x000eea000c1e1900 */
[----:B-----5:R-:W0:Y:S01]  /*04f0*/  @P4 I2F.S16 R17, R18 ;  /* 0x0000001200114306 */ /* 0x020e220000101400 */
[----:B----4-:R-:W-:Y:S01]  /*0500*/  @P1 FFMA R6, R13, R21, R6 ;  /* 0x000000150d061223 */ /* 0x010fe20000000006 */
[----:B------:R-:W-:-:S05]  /*0510*/  ISETP.NE.AND P1, PT, R7, 0xe, PT ;  /* 0x0000000e0700780c */ /* 0x000fca0003f25270 */
[----:B------:R-:W4:Y:S01]  /*0520*/  @P2 LDG.E.S8 R20, desc[UR8][R2.64+0xc] ;  /* 0x00000c0802142981 */ /* 0x000f22000c1e1300 */
[----:B------:R-:W-:-:S03]  /*0530*/  VIADD R13, R7, 0x4b0 ;  /* 0x000004b0070d7836 */ /* 0x000fc60000000000 */
[----:B------:R1:W5:Y:S01]  /*0540*/  @P5 LDG.E R21, desc[UR8][R10.64] ;  /* 0x000000080a155981 */ /* 0x000362000c1e1900 */
[----:B0-----:R-:W-:Y:S01]  /*0550*/  @P4 FFMA R6, R17, R9, R6 ;  /* 0x0000000911064223 */ /* 0x001fe20000000006 */
[----:B------:R-:W-:Y:S01]  /*0560*/  ISETP.NE.AND P4, PT, R7, 0xf, PT ;  /* 0x0000000f0700780c */ /* 0x000fe20003f85270 */
[----:B------:R-:W-:Y:S01]  /*0570*/  IMAD.WIDE R12, R13, 0x4, R4 ;  /* 0x000000040d0c7825 */ /* 0x000fe200078e0204 */
[----:B------:R-:W5:Y:S04]  /*0580*/  @P1 LDG.E.S8 R22, desc[UR8][R2.64+0xd] ;  /* 0x00000d0802161981 */ /* 0x000f68000c1e1300 */
[----:B------:R-:W5:Y:S04]  /*0590*/  @P0 LDG.E R27, desc[UR8][R12.64+-0x320] ;  /* 0xfffce0080c1b0981 */ /* 0x000f68000c1e1900 */
[----:B------:R-:W5:Y:S04]  /*05a0*/  @P2 LDG.E R25, desc[UR8][R12.64+-0x190] ;  /* 0xfffe70080c192981 */ /* 0x000f68000c1e1900 */
[----:B------:R-:W5:Y:S04]  /*05b0*/  @P4 LDG.E.S8 R18, desc[UR8][R2.64+0xe] ;  /* 0x00000e0802124981 */ /* 0x000f68000c1e1300 */
[----:B------:R-:W5:Y:S04]  /*05c0*/  @P1 LDG.E R17, desc[UR8][R12.64] ;  /* 0x000000080c111981 */ /* 0x000f68000c1e1900 */
[----:B------:R0:W5:Y:S01]  /*05d0*/  @P4 LDG.E R9, desc[UR8][R12.64+0x190] ;  /* 0x000190080c094981 */ /* 0x000162000c1e1900 */
[----:B------:R-:W3:Y:S01]  /*05e0*/  @P6 I2F.S16 R29, R14 ;  /* 0x0000000e001d6306 */ /* 0x000ee20000101400 */
[----:B-1----:R-:W-:-:S07]  /*05f0*/  IADD3 R10, PT, PT, R8, 0xc, RZ ;  /* 0x0000000c080a7810 */ /* 0x002fce0007ffe0ff */
[----:B------:R-:W-:Y:S08]  /*0600*/  @P3 I2F.S16 R16, R16 ;  /* 0x0000001000103306 */ /* 0x000ff00000101400 */
[----:B------:R-:W-:Y:S01]  /*0610*/  @P0 I2F.S16 R15, R15 ;  /* 0x0000000f000f0306 */ /* 0x000fe20000101400 */
[----:B0-----:R-:W-:-:S04]  /*0620*/  VIADD R13, R7, 0x640 ;  /* 0x00000640070d7836 */ /* 0x001fc80000000000 */
[----:B------:R-:W-:-:S03]  /*0630*/  IMAD.WIDE R12, R13, 0x4, R4 ;  /* 0x000000040d0c7825 */ /* 0x000fc600078e0204 */
[----:B--2---:R-:W5:Y:S01]  /*0640*/  @P5 I2F.S16 R11, R0 ;  /* 0x00000000000b5306 */ /* 0x004f620000101400 */
[----:B---3--:R-:W-:Y:S01]  /*0650*/  @P6 FFMA R6, R29, R19, R6 ;  /* 0x000000131d066223 */ /* 0x008fe20000000006 */
[----:B------:R-:W-:-:S06]  /*0660*/  ISETP.NE.AND P6, PT, R10, RZ, PT ;  /* 0x000000ff0a00720c */ /* 0x000fcc0003fc5270 */
[----:B----4-:R-:W0:Y:S01]  /*0670*/  @P2 I2F.S16 R19, R20 ;  /* 0x0000001400132306 */ /* 0x010e220000101400 */
[----:B-----5:R-:W-:Y:S01]  /*0680*/  @P5 FFMA R6, R11, R21, R6 ;  /* 0x000000150b065223 */ /* 0x020fe20000000006 */
[----:B------:R-:W-:-:S05]  /*0690*/  ISETP.NE.AND P5, PT, R7, 0x11, PT ;  /* 0x000000110700780c */ /* 0x000fca0003fa5270 */
[----:B------:R-:W2:Y:S01]  /*06a0*/  @P6 LDG.E.S8 R0, desc[UR8][R2.64+0xf] ;  /* 0x00000f0802006981 */ /* 0x000ea2000c1e1300 */
[----:B------:R-:W-:Y:S01]  /*06b0*/  @P3 FFMA R6, R16, R23, R6 ;  /* 0x0000001710063223 */ /* 0x000fe20000000006 */
[----:B------:R-:W-:Y:S01]  /*06c0*/  ISETP.NE.AND P3, PT, R7, 0x12, PT ;  /* 0x000000120700780c */ /* 0x000fe20003f65270 */
[----:B------:R-:W1:Y:S01]  /*06d0*/  @P1 I2F.S16 R11, R22 ;  /* 0x00000016000b1306 */ /* 0x000e620000101400 */
[----:B------:R-:W-:Y:S01]  /*06e0*/  IADD3 R10, PT, PT, R8, 0x10, RZ ;  /* 0x00000010080a7810 */ /* 0x000fe20007ffe0ff */
[----:B------:R-:W-:Y:S01]  /*06f0*/  @P0 FFMA R6, R15, R27, R6 ;  /* 0x0000001b0f060223 */ /* 0x000fe20000000006 */
[----:B------:R-:W-:Y:S02]  /*0700*/  ISETP.NE.AND P0, PT, R7, 0x13, PT ;  /* 0x000000130700780c */ /* 0x000fe40003f05270 */
[----:B------:R-:W3:Y:S01]  /*0710*/  @P5 LDG.E.S8 R14, desc[UR8][R2.64+0x10] ;  /* 0x00001008020e5981 */ /* 0x000ee2000c1e1300 */
[----:B0-----:R-:W-:Y:S01]  /*0720*/  @P2 FFMA R6, R19, R25, R6 ;  /* 0x0000001913062223 */ /* 0x001fe20000000006 */
[----:B------:R-:W-:-:S05]  /*0730*/  ISETP.NE.AND P2, PT, R10, RZ, PT ;  /* 0x000000ff0a00720c */ /* 0x000fca0003f45270 */
[----:B------:R-:W4:Y:S01]  /*0740*/  @P3 LDG.E.S8 R15, desc[UR8][R2.64+0x11] ;  /* 0x00001108020f3981 */ /* 0x000f22000c1e1300 */
[----:B------:R-:W0:Y:S03]  /*0750*/  @P4 I2F.S16 R21, R18 ;  /* 0x0000001200154306 */ /* 0x000e260000101400 */
[----:B------:R-:W5:Y:S01]  /*0760*/  @P6 LDG.E R19, desc[UR8][R12.64+-0x320] ;  /* 0xfffce0080c136981 */ /* 0x000f62000c1e1900 */
[----:B-1----:R-:W-:Y:S01]  /*0770*/  @P1 FFMA R6, R11, R17, R6 ;  /* 0x000000110b061223 */ /* 0x002fe20000000006 */
[C---:B------:R-:W-:Y:S02]  /*0780*/  ISETP.NE.AND P1, PT, R7.reuse, 0x15, PT ;  /* 0x000000150700780c */ /* 0x040fe40003f25270 */
[----:B------:R-:W5:Y:S04]  /*0790*/  @P0 LDG.E.S8 R20, desc[UR8][R2.64+0x12] ;  /* 0x0000120802140981 */ /* 0x000f68000c1e1300 */
[----:B------:R-:W5:Y:S01]  /*07a0*/  @P2 LDG.E.S8 R16, desc[UR8][R2.64+0x13] ;  /* 0x0000130802102981 */ /* 0x000f62000c1e1300 */
[----:B------:R-:W-:Y:S01]  /*07b0*/  IADD3 R11, PT, PT, R7, 0x7d0, RZ ;  /* 0x000007d0070b7810 */ /* 0x000fe20007ffe0ff */
[----:B0-----:R-:W-:-:S02]  /*07c0*/  @P4 FFMA R6, R21, R9, R6 ;  /* 0x0000000915064223 */ /* 0x001fc40000000006 */
[----:B------:R-:W5:Y:S01]  /*07d0*/  @P5 LDG.E R17, desc[UR8][R12.64+-0x190] ;  /* 0xfffe70080c115981 */ /* 0x000f62000c1e1900 */
[----:B------:R-:W-:-:S03]  /*07e0*/  ISETP.NE.AND P4, PT, R7, 0x16, PT ;  /* 0x000000160700780c */ /* 0x000fc60003f85270 */
[----:B------:R-:W5:Y:S01]  /*07f0*/  @P3 LDG.E R23, desc[UR8][R12.64] ;  /* 0x000000080c173981 */ /* 0x000f62000c1e1900 */
[----:B------:R-:W-:-:S03]  /*0800*/  IMAD.WIDE R10, R11, 0x4, R4 ;  /* 0x000000040b0a7825 */ /* 0x000fc600078e0204 */
[----:B------:R-:W5:Y:S04]  /*0810*/  @P1 LDG.E.S8 R18, desc[UR8][R2.64+0x14] ;  /* 0x0000140802121981 */ /* 0x000f68000c1e1300 */
[----:B------:R0:W5:Y:S04]  /*0820*/  @P0 LDG.E R27, desc[UR8][R12.64+0x190] ;  /* 0x000190080c1b0981 */ /* 0x000168000c1e1900 */
[----:B------:R-:W5:Y:S04]  /*0830*/  @P2 LDG.E R25, desc[UR8][R10.64+-0x320] ;  /* 0xfffce0080a192981 */ /* 0x000f68000c1e1900 */
[----:B------:R-:W5:Y:S04]  /*0840*/  @P4 LDG.E.S8 R22, desc[UR8][R2.64+0x15] ;  /* 0x0000150802164981 */ /* 0x000f68000c1e1300 */
[----:B------:R-:W5:Y:S04]  /*0850*/  @P1 LDG.E R21, desc[UR8][R10.64+-0x190] ;  /* 0xfffe70080a151981 */ /* 0x000f68000c1e1900 */
[----:B------:R-:W5:Y:S01]  /*0860*/  @P4 LDG.E R9, desc[UR8][R10.64] ;  /* 0x000000080a094981 */ /* 0x000f62000c1e1900 */
[----:B0-----:R-:W-:Y:S01]  /*0870*/  IADD3 R12, PT, PT, R8, 0x14, RZ ;  /* 0x00000014080c7810 */ /* 0x001fe20007ffe0ff */
[----:B--2---:R-:W5:Y:S08]  /*0880*/  @P6 I2F.S16 R29, R0 ;  /* 0x00000000001d6306 */ /* 0x004f700000101400 */
[----:B---3--:R-:W0:Y:S08]  /*0890*/  @P5 I2F.S16 R14, R14 ;  /* 0x0000000e000e5306 */ /* 0x008e300000101400 */
[----:B----4-:R-:W1:Y:S01]  /*08a0*/  @P3 I2F.S16 R15, R15 ;  /* 0x0000000f000f3306 */ /* 0x010e620000101400 */
[----:B-----5:R-:W-:Y:S01]  /*08b0*/  @P6 FFMA R6, R29, R19, R6 ;  /* 0x000000131d066223 */ /* 0x020fe20000000006 */
[----:B------:R-:W-:-:S06]  /*08c0*/  ISETP.NE.AND P6, PT, R7, 0x17, PT ;  /* 0x000000170700780c */ /* 0x000fcc0003fc5270 */
[----:B------:R-:W2:Y:S01]  /*08d0*/  @P0 I2F.S16 R20, R20 ;  /* 0x0000001400140306 */ /* 0x000ea20000101400 */
[----:B0-----:R-:W-:-:S07]  /*08e0*/  @P5 FFMA R6, R14, R17, R6 ;  /* 0x000000110e065223 */ /* 0x001fce0000000006 */
[----:B------:R-:W0:Y:S01]  /*08f0*/  @P2 I2F.S16 R13, R16 ;  /* 0x00000010000d2306 */ /* 0x000e220000101400 */
[----:B------:R-:W-:Y:S01]  /*0900*/  ISETP.NE.AND P5, PT, R12, RZ, PT ;  /* 0x000000ff0c00720c */ /* 0x000fe20003fa5270 */
[----:B-1----:R-:W-:Y:S01]  /*0910*/  @P3 FFMA R6, R15, R23, R6 ;  /* 0x000000170f063223 */ /* 0x002fe20000000006 */
[C---:B------:R-:W-:Y:S01]  /*0920*/  ISETP.NE.AND P3, PT, R7.reuse, 0x19, PT ;  /* 0x000000190700780c */ /* 0x040fe20003f65270 */
[----:B------:R-:W3:Y:S04]  /*0930*/  @P6 LDG.E.S8 R0, desc[UR8][R2.64+0x16] ;  /* 0x0000160802006981 */ /* 0x000ee8000c1e1300 */
[----:B------:R-:W1:Y:S01]  /*0940*/  @P1 I2F.S16 R17, R18 ;  /* 0x0000001200111306 */ /* 0x000e620000101400 */
[----:B--2---:R-:W-:Y:S01]  /*0950*/  @P0 FFMA R6, R20, R27, R6 ;  /* 0x0000001b14060223 */ /* 0x004fe20000000006 */
[----:B------:R-:W-:Y:S01]  /*0960*/  ISETP.NE.AND P0, PT, R7, 0x1a, PT ;  /* 0x0000001a0700780c */ /* 0x000fe20003f05270 */
[----:B------:R-:W-:-:S03]  /*0970*/  VIADD R12, R8, 0x18 ;  /* 0x00000018080c7836 */ /* 0x000fc60000000000 */
[----:B------:R-:W2:Y:S01]  /*0980*/  @P5 LDG.E.S8 R14, desc[UR8][R2.64+0x17] ;  /* 0x00001708020e5981 */ /* 0x000ea2000c1e1300 */
[----:B0-----:R-:W-:Y:S01]  /*0990*/  @P2 FFMA R6, R13, R25, R6 ;  /* 0x000000190d062223 */ /* 0x001fe20000000006 */
[C---:B------:R-:W-:Y:S01]  /*09a0*/  ISETP.NE.AND P2, PT, R7.reuse, 0x1b, PT ;  /* 0x0000001b0700780c */ /* 0x040fe20003f45270 */
[----:B------:R-:W0:Y:S01]  /*09b0*/  @P4 I2F.S16 R23, R22 ;  /* 0x0000001600174306 */ /* 0x000e220000101400 */
[----:B------:R-:W4:Y:S01]  /*09c0*/  @P3 LDG.E.S8 R15, desc[UR8][R2.64+0x18] ;  /* 0x00001808020f3981 */ /* 0x000f22000c1e1300 */
[----:B------:R-:W-:Y:S01]  /*09d0*/  IADD3 R13, PT, PT, R7, 0x960, RZ ;  /* 0x00000960070d7810 */ /* 0x000fe20007ffe0ff */
[----:B-1----:R-:W-:-:S03]  /*09e0*/  @P1 FFMA R6, R17, R21, R6 ;  /* 0x0000001511061223 */ /* 0x002fc60000000006 */
[----:B------:R-:W5:Y:S01]  /*09f0*/  @P0 LDG.E.S8 R16, desc[UR8][R2.64+0x19] ;  /* 0x0000190802100981 */ /* 0x000f62000c1e1300 */
[----:B------:R-:W-:Y:S01]  /*0a00*/  ISETP.NE.AND P1, PT, R12, RZ, PT ;  /* 0x000000ff0c00720c */ /* 0x000fe20003f25270 */
[----:B------:R-:W-:Y:S02]  /*0a10*/  IMAD.WIDE R12, R13, 0x4, R4 ;  /* 0x000000040d0c7825 */ /* 0x000fe400078e0204 */
[----:B------:R1:W5:Y:S04]  /*0a20*/  @P6 LDG.E R21, desc[UR8][R10.64+0x190] ;  /* 0x000190080a156981 */ /* 0x000368000c1e1900 */
[----:B------:R-:W5:Y:S01]  /*0a30*/  @P2 LDG.E.S8 R18, desc[UR8][R2.64+0x1a] ;  /* 0x00001a0802122981 */ /* 0x000f62000c1e1300 */
[----:B0-----:R-:W-:Y:S01]  /*0a40*/  @P4 FFMA R6, R23, R9, R6 ;  /* 0x0000000917064223 */ /* 0x001fe20000000006 */
[----:B------:R-:W-:-:S02]  /*0a50*/  ISETP.NE.AND P4, PT, R7, 0x1d, PT ;  /* 0x0000001d0700780c */ /* 0x000fc40003f85270 */
[----:B------:R-:W5:Y:S04]  /*0a60*/  @P5 LDG.E R19, desc[UR8][R12.64+-0x320] ;  /* 0xfffce0080c135981 */ /* 0x000f68000c1e1900 */
[----:B------:R-:W5:Y:S04]  /*0a70*/  @P3 LDG.E R25, desc[UR8][R12.64+-0x190] ;  /* 0xfffe70080c193981 */ /* 0x000f68000c1e1900 */
[----:B------:R-:W5:Y:S01]  /*0a80*/  @P1 LDG.E.S8 R22, desc[UR8][R2.64+0x1b] ;  /* 0x00001b0802161981 */ /* 0x000f62000c1e1300 */
[----:B------:R-:W-:-:S03]  /*0a90*/  IADD3 R9, PT, PT, R7, 0xaf0, RZ ;  /* 0x00000af007097810 */ /* 0x000fc60007ffe0ff */
[----:B------:R-:W5:Y:S04]  /*0aa0*/  @P0 LDG.E R23, desc[UR8][R12.64] ;  /* 0x000000080c170981 */ /* 0x000f68000c1e1900 */
[----:B------:R0:W5:Y:S01]  /*0ab0*/  @P2 LDG.E R27, desc[UR8][R12.64+0x190] ;  /* 0x000190080c1b2981 */ /* 0x000162000c1e1900 */
[----:B-1----:R-:W-:-:S03]  /*0ac0*/  IMAD.WIDE R10, R9, 0x4, R4 ;  /* 0x00000004090a7825 */ /* 0x002fc600078e0204 */
[----:B------:R-:W5:Y:S04]  /*0ad0*/  @P4 LDG.E.S8 R20, desc[UR8][R2.64+0x1c] ;  /* 0x00001c0802144981 */ /* 0x000f68000c1e1300 */
[----:B------:R-:W5:Y:S04]  /*0ae0*/  @P1 LDG.E R17, desc[UR8][R10.64+-0x320] ;  /* 0xfffce0080a111981 */ /* 0x000f68000c1e1900 */
[----:B------:R-:W5:Y:S01]  /*0af0*/  @P4 LDG.E R9, desc[UR8][R10.64+-0x190] ;  /* 0xfffe70080a094981 */ /* 0x000f62000c1e1900 */
[----:B0-----:R-:W-:Y:S01]  /*0b00*/  IADD3 R12, PT, PT, R8, 0x1c, RZ ;  /* 0x0000001c080c7810 */ /* 0x001fe20007ffe0ff */
[----:B---3--:R-:W0:Y:S08]  /*0b10*/  @P6 I2F.S16 R29, R0 ;  /* 0x00000000001d6306 */ /* 0x008e300000101400 */
[----:B--2---:R-:W1:Y:S08]  /*0b20*/  @P5 I2F.S16 R14, R14 ;  /* 0x0000000e000e5306 */ /* 0x004e700000101400 */
[----:B----4-:R-:W2:Y:S08]  /*0b30*/  @P3 I2F.S16 R15, R15 ;  /* 0x0000000f000f3306 */ /* 0x010eb00000101400 */
[----:B-----5:R-:W3:Y:S01]  /*0b40*/  @P0 I2F.S16 R16, R16 ;  /* 0x0000001000100306 */ /* 0x020ee20000101400 */
[----:B0-----:R-:W-:Y:S01]  /*0b50*/  @P6 FFMA R6, R29, R21, R6 ;  /* 0x000000151d066223 */ /* 0x001fe20000000006 */
[----:B------:R-:W-:-:S06]  /*0b60*/  ISETP.NE.AND P6, PT, R7, 0x1e, PT ;  /* 0x0000001e0700780c */ /* 0x000fcc0003fc5270 */
[----:B------:R-:W0:Y:S01]  /*0b70*/  @P2 I2F.S16 R13, R18 ;  /* 0x00000012000d2306 */ /* 0x000e220000101400 */
[----:B-1----:R-:W-:Y:S01]  /*0b80*/  @P5 FFMA R6, R14, R19, R6 ;  /* 0x000000130e065223 */ /* 0x002fe20000000006 */
[----:B------:R-:W-:-:S03]  /*0b90*/  ISETP.NE.AND P5, PT, R7, 0x1f, PT ;  /* 0x0000001f0700780c */ /* 0x000fc60003fa5270 */
[----:B--2---:R-:W-:Y:S01]  /*0ba0*/  @P3 FFMA R6, R15, R25, R6 ;  /* 0x000000190f063223 */ /* 0x004fe20000000006 */
[----:B------:R-:W-:Y:S01]  /*0bb0*/  ISETP.NE.AND P3, PT, R12, RZ, PT ;  /* 0x000000ff0c00720c */ /* 0x000fe20003f65270 */
[----:B------:R-:W2:Y:S01]  /*0bc0*/  @P6 LDG.E.S8 R0, desc[UR8][R2.64+0x1d] ;  /* 0x00001d0802006981 */ /* 0x000ea2000c1e1300 */
[----:B------:R-:W1:Y:S01]  /*0bd0*/  @P1 I2F.S16 R19, R22 ;  /* 0x0000001600131306 */ /* 0x000e620000101400 */
[----:B---3--:R-:W-:Y:S01]  /*0be0*/  @P0 FFMA R6, R16, R23, R6 ;  /* 0x0000001710060223 */ /* 0x008fe20000000006 */
[----:B------:R-:W-:-:S03]  /*0bf0*/  ISETP.NE.AND P0, PT, R7, 0x21, PT ;  /* 0x000000210700780c */ /* 0x000fc60003f05270 */
[----:B0-----:R-:W-:Y:S01]  /*0c00*/  @P2 FFMA R6, R13, R27, R6 ;  /* 0x0000001b0d062223 */ /* 0x001fe20000000006 */
[----:B------:R-:W-:Y:S01]  /*0c10*/  ISETP.NE.AND P2, PT, R7, 0x22, PT ;  /* 0x000000220700780c */ /* 0x000fe20003f45270 */
[----:B------:R-:W3:Y:S01]  /*0c20*/  @P5 LDG.E.S8 R14, desc[UR8][R2.64+0x1e] ;  /* 0x00001e08020e5981 */ /* 0x000ee2000c1e1300 */
[----:B------:R-:W0:Y:S03]  /*0c30*/  @P4 I2F.S16 R21, R20 ;  /* 0x0000001400154306 */ /* 0x000e260000101400 */
[----:B------:R-:W4:Y:S01]  /*0c40*/  @P3 LDG.E.S8 R15, desc[UR8][R2.64+0x1f] ;  /* 0x00001f08020f3981 */ /* 0x000f22000c1e1300 */
[----:B-1----:R-:W-:Y:S01]  /*0c50*/  @P1 FFMA R6, R19, R17, R6 ;  /* 0x0000001113061223 */ /* 0x002fe20000000006 */
[C---:B------:R-:W-:Y:S02]  /*0c60*/  ISETP.NE.AND P1, PT, R7.reuse, 0x23, PT ;  /* 0x000000230700780c */ /* 0x040fe40003f25270 */
[----:B------:R-:W5:Y:S01]  /*0c70*/  @P0 LDG.E.S8 R16, desc[UR8][R2.64+0x20] ;  /* 0x0000200802100981 */ /* 0x000f62000c1e1300 */
[----:B------:R-:W-:Y:S01]  /*0c80*/  IADD3 R13, PT, PT, R7, 0xc80, RZ ;  /* 0x00000c80070d7810 */ /* 0x000fe20007ffe0ff */
[----:B------:R-:W-:-:S02]  /*0c90*/  VIADD R19, R8, 0x20 ;  /* 0x0000002008137836 */ /* 0x000fc40000000000 */
[----:B------:R-:W5:Y:S02]  /*0ca0*/  @P6 LDG.E R17, desc[UR8][R10.64] ;  /* 0x000000080a116981 */ /* 0x000f64000c1e1900 */
[----:B------:R-:W-:Y:S02]  /*0cb0*/  IMAD.WIDE R12, R13, 0x4, R4 ;  /* 0x000000040d0c7825 */ /* 0x000fe400078e0204 */
[----:B------:R-:W5:Y:S02]  /*0cc0*/  @P2 LDG.E.S8 R18, desc[UR8][R2.64+0x21] ;  /* 0x0000210802122981 */ /* 0x000f64000c1e1300 */
[----:B0-----:R-:W-:Y:S01]  /*0cd0*/  @P4 FFMA R6, R21, R9, R6 ;  /* 0x0000000915064223 */ /* 0x001fe20000000006 */
[----:B------:R-:W-:Y:S01]  /*0ce0*/  ISETP.NE.AND P4, PT, R19, RZ, PT ;  /* 0x000000ff1300720c */ /* 0x000fe20003f85270 */
[----:B------:R0:W5:Y:S04]  /*0cf0*/  @P5 LDG.E R23, desc[UR8][R10.64+0x190] ;  /* 0x000190080a175981 */ /* 0x000168000c1e1900 */
[----:B------:R-:W5:Y:S04]  /*0d00*/  @P3 LDG.E R29, desc[UR8][R12.64+-0x320] ;  /* 0xfffce0080c1d3981 */ /* 0x000f68000c1e1900 */
[----:B------:R-:W5:Y:S04]  /*0d10*/  @P1 LDG.E.S8 R20, desc[UR8][R2.64+0x22] ;  /* 0x0000220802141981 */ /* 0x000f68000c1e1300 */
[----:B------:R-:W5:Y:S04]  /*0d20*/  @P0 LDG.E R27, desc[UR8][R12.64+-0x190] ;  /* 0xfffe70080c1b0981 */ /* 0x000f68000c1e1900 */
[----:B------:R-:W5:Y:S04]  /*0d30*/  @P2 LDG.E R25, desc[UR8][R12.64] ;  /* 0x000000080c192981 */ /* 0x000f68000c1e1900 */
[----:B------:R-:W5:Y:S01]  /*0d40*/  @P4 LDG.E.S8 R19, desc[UR8][R2.64+0x23] ;  /* 0x0000230802134981 */ /* 0x000f62000c1e1300 */
[----:B------:R-:W-:-:S03]  /*0d50*/  IADD3 R9, PT, PT, R7, 0xe10, RZ ;  /* 0x00000e1007097810 */ /* 0x000fc60007ffe0ff */
[----:B------:R1:W5:Y:S02]  /*0d60*/  @P1 LDG.E R21, desc[UR8][R12.64+0x190] ;  /* 0x000190080c151981 */ /* 0x000364000c1e1900 */
[----:B0-----:R-:W-:-:S05]  /*0d70*/  IMAD.WIDE R10, R9, 0x4, R4 ;  /* 0x00000004090a7825 */ /* 0x001fca00078e0204 */
[----:B------:R-:W5:Y:S01]  /*0d80*/  @P4 LDG.E R9, desc[UR8][R10.64+-0x320] ;  /* 0xfffce0080a094981 */ /* 0x000f62000c1e1900 */
[----:B-1----:R-:W-:Y:S01]  /*0d90*/  IADD3 R12, PT, PT, R8, 0x24, RZ ;  /* 0x00000024080c7810 */ /* 0x002fe20007ffe0ff */
[----:B--2---:R-:W5:Y:S08]  /*0da0*/  @P6 I2F.S16 R0, R0 ;  /* 0x0000000000006306 */ /* 0x004f700000101400 */
[----:B---3--:R-:W0:Y:S08]  /*0db0*/  @P5 I2F.S16 R14, R14 ;  /* 0x0000000e000e5306 */ /* 0x008e300000101400 */
[----:B----4-:R-:W1:Y:S01]  /*0dc0*/  @P3 I2F.S16 R15, R15 ;  /* 0x0000000f000f3306 */ /* 0x010e620000101400 */
[----:B-----5:R-:W-:-:S07]  /*0dd0*/  @P6 FFMA R6, R0, R17, R6 ;  /* 0x0000001100066223 */ /* 0x020fce0000000006 */
[----:B------:R-:W2:Y:S01]  /*0de0*/  @P0 I2F.S16 R16, R16 ;  /* 0x0000001000100306 */ /* 0x000ea20000101400 */
[----:B------:R-:W-:Y:S01]  /*0df0*/  ISETP.NE.AND P6, PT, R7, 0x25, PT ;  /* 0x000000250700780c */ /* 0x000fe20003fc5270 */
[----:B0-----:R-:W-:-:S06]  /*0e00*/  @P5 FFMA R6, R14, R23, R6 ;  /* 0x000000170e065223 */ /* 0x001fcc0000000006 */
[----:B------:R-:W0:Y:S01]  /*0e10*/  @P2 I2F.S16 R17, R18 ;  /* 0x0000001200112306 */ /* 0x000e220000101400 */
[----:B------:R-:W-:Y:S01]  /*0e20*/  ISETP.NE.AND P5, PT, R7, 0x26, PT ;  /* 0x000000260700780c */ /* 0x000fe20003fa5270 */
[----:B-1----:R-:W-:Y:S01]  /*0e30*/  @P3 FFMA R6, R15, R29, R6 ;  /* 0x0000001d0f063223 */ /* 0x002fe20000000006 */
[----:B------:R-:W-:-:S03]  /*0e40*/  ISETP.NE.AND P3, PT, R7, 0x27, PT ;  /* 0x000000270700780c */ /* 0x000fc60003f65270 */
[----:B------:R-:W3:Y:S02]  /*0e50*/  @P6 LDG.E.S8 R0, desc[UR8][R2.64+0x24] ;  /* 0x0000240802006981 */ /* 0x000ee4000c1e1300 */
[----:B------:R-:W1:Y:S01]  /*0e60*/  @P1 I2F.S16 R13, R20 ;  /* 0x00000014000d1306 */ /* 0x000e620000101400 */
[----:B--2---:R-:W-:Y:S01]  /*0e70*/  @P0 FFMA R6, R16, R27, R6 ;  /* 0x0000001b10060223 */ /* 0x004fe20000000006 */
[----:B------:R-:W-:-:S04]  /*0e80*/  ISETP.NE.AND P0, PT, R12, RZ, PT ;  /* 0x000000ff0c00720c */ /* 0x000fc80003f05270 */
[----:B------:R-:W2:Y:S01]  /*0e90*/  @P5 LDG.E.S8 R14, desc[UR8][R2.64+0x25] ;  /* 0x00002508020e5981 */ /* 0x000ea2000c1e1300 */
[----:B0-----:R-:W-:Y:S01]  /*0ea0*/  @P2 FFMA R6, R17, R25, R6 ;  /* 0x0000001911062223 */ /* 0x001fe20000000006 */
[----:B------:R-:W-:Y:S01]  /*0eb0*/  ISETP.NE.AND P2, PT, R7, 0x29, PT ;  /* 0x000000290700780c */ /* 0x000fe20003f45270 */
[----:B------:R-:W0:Y:S01]  /*0ec0*/  @P4 I2F.S16 R19, R19 ;  /* 0x0000001300134306 */ /* 0x000e220000101400 */
[----:B------:R-:W4:Y:S04]  /*0ed0*/  @P3 LDG.E.S8 R16, desc[UR8][R2.64+0x26] ;  /* 0x0000260802103981 */ /* 0x000f28000c1e1300 */
[----:B------:R-:W5:Y:S01]  /*0ee0*/  @P5 LDG.E R23, desc[UR8][R10.64] ;  /* 0x000000080a175981 */ /* 0x000f62000c1e1900 */
[----:B-1----:R-:W-:Y:S01]  /*0ef0*/  @P1 FFMA R6, R13, R21, R6 ;  /* 0x000000150d061223 */ /* 0x002fe20000000006 */
[----:B------:R-:W-:-:S02]  /*0f00*/  ISETP.NE.AND P1, PT, R7, 0x2a, PT ;  /* 0x0000002a0700780c */ /* 0x000fc40003f25270 */
[----:B------:R-:W5:Y:S01]  /*0f10*/  @P0 LDG.E.S8 R15, desc[UR8][R2.64+0x27] ;  /* 0x00002708020f0981 */ /* 0x000f62000c1e1300 */
[----:B------:R-:W-:-:S03]  /*0f20*/  IADD3 R13, PT, PT, R7, 0xfa0, RZ ;  /* 0x00000fa0070d7810 */ /* 0x000fc60007ffe0ff */
[----:B------:R-:W5:Y:S01]  /*0f30*/  @P6 LDG.E R21, desc[UR8][R10.64+-0x190] ;  /* 0xfffe70080a156981 */ /* 0x000f62000c1e1900 */
[----:B0-----:R-:W-:-:S03]  /*0f40*/  @P4 FFMA R6, R19, R9, R6 ;  /* 0x0000000913064223 */ /* 0x001fc60000000006 */
[----:B------:R-:W5:Y:S01]  /*0f50*/  @P2 LDG.E.S8 R18, desc[UR8][R2.64+0x28] ;  /* 0x0000280802122981 */ /* 0x000f62000c1e1300 */
[----:B------:R-:W-:Y:S01]  /*0f60*/  ISETP.NE.AND P4, PT, R7, 0x2b, PT ;  /* 0x0000002b0700780c */ /* 0x000fe20003f85270 */
[----:B------:R-:W-:Y:S02]  /*0f70*/  IMAD.WIDE R12, R13, 0x4, R4 ;  /* 0x000000040d0c7825 */ /* 0x000fe400078e0204 */
[----:B------:R0:W5:Y:S04]  /*0f80*/  @P3 LDG.E R25, desc[UR8][R10.64+0x190] ;  /* 0x000190080a193981 */ /* 0x000168000c1e1900 */
[----:B------:R-:W5:Y:S04]  /*0f90*/  @P1 LDG.E.S8 R20, desc[UR8][R2.64+0x29] ;  /* 0x0000290802141981 */ /* 0x000f68000c1e1300 */
[----:B------:R-:W5:Y:S04]  /*0fa0*/  @P0 LDG.E R29, desc[UR8][R12.64+-0x320] ;  /* 0xfffce0080c1d0981 */ /* 0x000f68000c1e1900 */
[----:B------:R-:W5:Y:S04]  /*0fb0*/  @P2 LDG.E R27, desc[UR8][R12.64+-0x190] ;  /* 0xfffe70080c1b2981 */ /* 0x000f68000c1e1900 */
[----:B------:R-:W5:Y:S04]  /*0fc0*/  @P4 LDG.E.S8 R19, desc[UR8][R2.64+0x2a] ;  /* 0x00002a0802134981 */ /* 0x000f68000c1e1300 */
[----:B------:R-:W5:Y:S04]  /*0fd0*/  @P1 LDG.E R17, desc[UR8][R12.64] ;  /* 0x000000080c111981 */ /* 0x000f68000c1e1900 */
[----:B------:R1:W5:Y:S01]  /*0fe0*/  @P4 LDG.E R9, desc[UR8][R12.64+0x190] ;  /* 0x000190080c094981 */ /* 0x000362000c1e1900 */
[----:B0-----:R-:W-:Y:S01]  /*0ff0*/  VIADD R10, R8, 0x28 ;  /* 0x00000028080a7836 */ /* 0x001fe20000000000 */
[----:B-1----:R-:W-:-:S05]  /*1000*/  IADD3 R13, PT, PT, R7, 0x1130, RZ ;  /* 0x00001130070d7810 */ /* 0x002fca0007ffe0ff */
[----:B------:R-:W-:Y:S01]  /*1010*/  IMAD.WIDE R12, R13, 0x4, R4 ;  /* 0x000000040d0c7825 */ /* 0x000fe200078e0204 */
[----:B---3--:R-:W0:Y:S08]  /*1020*/  @P6 I2F.S16 R0, R0 ;  /* 0x0000000000006306 */ /* 0x008e300000101400 */
[----:B--2---:R-:W1:Y:S08]  /*1030*/  @P5 I2F.S16 R11, R14 ;  /* 0x0000000e000b5306 */ /* 0x004e700000101400 */
[----:B----4-:R-:W2:Y:S08]  /*1040*/  @P3 I2F.S16 R16, R16 ;  /* 0x0000001000103306 */ /* 0x010eb00000101400 */
[----:B-----5:R-:W3:Y:S01]  /*1050*/  @P0 I2F.S16 R15, R15 ;  /* 0x0000000f000f0306 */ /* 0x020ee20000101400 */
[----:B0-----:R-:W-:Y:S01]  /*1060*/  @P6 FFMA R6, R0, R21, R6 ;  /* 0x0000001500066223 */ /* 0x001fe20000000006 */
[----:B------:R-:W-:-:S03]  /*1070*/  ISETP.NE.AND P6, PT, R10, RZ, PT ;  /* 0x000000ff0a00720c */ /* 0x000fc60003fc5270 */
[----:B-1----:R-:W-:-:S03]  /*1080*/  @P5 FFMA R6, R11, R23, R6 ;  /* 0x000000170b065223 */ /* 0x002fc60000000006 */
[----:B------:R-:W0:Y:S01]  /*1090*/  @P2 I2F.S16 R21, R18 ;  /* 0x0000001200152306 */ /* 0x000e220000101400 */
[C---:B------:R-:W-:Y:S01]  /*10a0*/  ISETP.NE.AND P5, PT, R7.reuse, 0x2d, PT ;  /* 0x0000002d0700780c */ /* 0x040fe20003fa5270 */
[----:B--2---:R-:W-:Y:S01]  /*10b0*/  @P3 FFMA R6, R16, R25, R6 ;  /* 0x0000001910063223 */ /* 0x004fe20000000006 */
[----:B------:R-:W-:Y:S02]  /*10c0*/  ISETP.NE.AND P3, PT, R7, 0x2e, PT ;  /* 0x0000002e0700780c */ /* 0x000fe40003f65270 */
[----:B------:R-:W-:Y:S02]  /*10d0*/  IADD3 R10, PT, PT, R8, 0x2c, RZ ;  /* 0x0000002c080a7810 */ /* 0x000fe40007ffe0ff */
[----:B------:R-:W2:Y:S01]  /*10e0*/  @P6 LDG.E.S8 R0, desc[UR8][R2.64+0x2b] ;  /* 0x00002b0802006981 */ /* 0x000ea2000c1e1300 */
[----:B------:R-:W1:Y:S01]  /*10f0*/  @P1 I2F.S16 R11, R20 ;  /* 0x00000014000b1306 */ /* 0x000e620000101400 */
[----:B---3--:R-:W-:Y:S01]  /*1100*/  @P0 FFMA R6, R15, R29, R6 ;  /* 0x0000001d0f060223 */ /* 0x008fe20000000006 */
[----:B------:R-:W-:-:S04]  /*1110*/  ISETP.NE.AND P0, PT, R7, 0x2f, PT ;  /* 0x0000002f0700780c */ /* 0x000fc80003f05270 */
[----:B------:R-:W3:Y:S01]  /*1120*/  @P5 LDG.E.S8 R14, desc[UR8][R2.64+0x2c] ;  /* 0x00002c08020e5981 */ /* 0x000ee2000c1e1300 */
[----:B0-----:R-:W-:Y:S01]  /*1130*/  @P2 FFMA R6, R21, R27, R6 ;  /* 0x0000001b15062223 */ /* 0x001fe20000000006 */
[----:B------:R-:W-:Y:S01]  /*1140*/  ISETP.NE.AND P2, PT, R10, RZ, PT ;  /* 0x000000ff0a00720c */ /* 0x000fe20003f45270 */
[----:B------:R-:W0:Y:S01]  /*1150*/  @P4 I2F.S16 R19, R19 ;  /* 0x0000001300134306 */ /* 0x000e220000101400 */
[----:B------:R-:W4:Y:S04]  /*1160*/  @P3 LDG.E.S8 R15, desc[UR8][R2.64+0x2d] ;  /* 0x00002d08020f3981 */ /* 0x000f28000c1e1300 */
[----:B------:R-:W5:Y:S01]  /*1170*/  @P6 LDG.E R21, desc[UR8][R12.64+-0x320] ;  /* 0xfffce0080c156981 */ /* 0x000f62000c1e1900 */
[----:B-1----:R-:W-:Y:S01]  /*1180*/  @P1 FFMA R6, R11, R17, R6 ;  /* 0x000000110b061223 */ /* 0x002fe20000000006 */
[----:B------:R-:W-:-:S02]  /*1190*/  ISETP.NE.AND P1, PT, R7, 0x31, PT ;  /* 0x000000310700780c */ /* 0x000fc40003f25270 */
[----:B------:R-:W5:Y:S04]  /*11a0*/  @P0 LDG.E.S8 R18, desc[UR8][R2.64+0x2e] ;  /* 0x00002e0802120981 */ /* 0x000f68000c1e1300 */
[----:B------:R-:W5:Y:S01]  /*11b0*/  @P2 LDG.E.S8 R16, desc[UR8][R2.64+0x2f] ;  /* 0x00002f0802102981 */ /* 0x000f62000c1e1300 */
[----:B0-----:R-:W-:Y:S01]  /*11c0*/  @P4 FFMA R6, R19, R9, R6 ;  /* 0x0000000913064223 */ /* 0x001fe20000000006 */
[C---:B------:R-:W-:Y:S02]  /*11d0*/  ISETP.NE.AND P4, PT, R7.reuse, 0x32, PT ;  /* 0x000000320700780c */ /* 0x040fe40003f85270 */
[----:B------:R-:W5:Y:S01]  /*11e0*/  @P5 LDG.E R17, desc[UR8][R12.64+-0x190] ;  /* 0xfffe70080c115981 */ /* 0x000f62000c1e1900 */
[----:B------:R-:W-:-:S03]  /*11f0*/  IADD3 R11, PT, PT, R7, 0x12c0, RZ ;  /* 0x000012c0070b7810 */ /* 0x000fc60007ffe0ff */
[----:B------:R-:W5:Y:S02]  /*1200*/  @P3 LDG.E R23, desc[UR8][R12.64] ;  /* 0x000000080c173981 */ /* 0x000f64000c1e1900 */
[----:B------:R-:W-:Y:S02]  /*1210*/  IMAD.WIDE R10, R11, 0x4, R4 ;  /* 0x000000040b0a7825 */ /* 0x000fe400078e0204 */
[----:B------:R-:W5:Y:S04]  /*1220*/  @P1 LDG.E.S8 R20, desc[UR8][R2.64+0x30] ;  /* 0x0000300802141981 */ /* 0x000f68000c1e1300 */
[----:B------:R0:W5:Y:S04]  /*1230*/  @P0 LDG.E R27, desc[UR8][R12.64+0x190] ;  /* 0x000190080c1b0981 */ /* 0x000168000c1e1900 */
[----:B------:R-:W5:Y:S04]  /*1240*/  @P2 LDG.E R25, desc[UR8][R10.64+-0x320] ;  /* 0xfffce0080a192981 */ /* 0x000f68000c1e1900 */
[----:B------:R-:W5:Y:S04]  /*1250*/  @P4 LDG.E.S8 R22, desc[UR8][R2.64+0x31] ;  /* 0x0000310802164981 */ /* 0x000f68000c1e1300 */
[----:B------:R-:W5:Y:S04]  /*1260*/  @P1 LDG.E R19, desc[UR8][R10.64+-0x190] ;  /* 0xfffe70080a131981 */ /* 0x000f68000c1e1900 */
[----:B------:R-:W5:Y:S01]  /*1270*/  @P4 LDG.E R9, desc[UR8][R10.64] ;  /* 0x000000080a094981 */ /* 0x000f62000c1e1900 */
[----:B0-----:R-:W-:Y:S01]  /*1280*/  VIADD R12, R8, 0x30 ;  /* 0x00000030080c7836 */ /* 0x001fe20000000000 */
[----:B--2---:R-:W5:Y:S08]  /*1290*/  @P6 I2F.S16 R29, R0 ;  /* 0x00000000001d6306 */ /* 0x004f700000101400 */
[----:B---3--:R-:W0:Y:S08]  /*12a0*/  @P5 I2F.S16 R14, R14 ;  /* 0x0000000e000e5306 */ /* 0x008e300000101400 */
[----:B----4-:R-:W1:Y:S01]  /*12b0*/  @P3 I2F.S16 R15, R15 ;  /* 0x0000000f000f3306 */ /* 0x010e620000101400 */
[----:B-----5:R-:W-:Y:S01]  /*12c0*/  @P6 FFMA R6, R29, R21, R6 ;  /* 0x000000151d066223 */ /* 0x020fe20000000006 */
[----:B------:R-:W-:-:S06]  /*12d0*/  ISETP.NE.AND P6, PT, R7, 0x33, PT ;  /* 0x000000330700780c */ /* 0x000fcc0003fc5270 */
[----:B------:R-:W2:Y:S01]  /*12e0*/  @P0 I2F.S16 R18, R18 ;  /* 0x0000001200120306 */ /* 0x000ea20000101400 */
[----:B0-----:R-:W-:Y:S01]  /*12f0*/  @P5 FFMA R6, R14, R17, R6 ;  /* 0x000000110e065223 */ /* 0x001fe20000000006 */
[----:B------:R-:W-:-:S06]  /*1300*/  ISETP.NE.AND P5, PT, R12, RZ, PT ;  /* 0x000000ff0c00720c */ /* 0x000fcc0003fa5270 */
[----:B------:R-:W0:Y:S01]  /*1310*/  @P2 I2F.S16 R13, R16 ;  /* 0x00000010000d2306 */ /* 0x000e220000101400 */
[----:B-1----:R-:W-:Y:S01]  /*1320*/  @P3 FFMA R6, R15, R23, R6 ;  /* 0x000000170f063223 */ /* 0x002fe20000000006 */
[C---:B------:R-:W-:Y:S01]  /*1330*/  ISETP.NE.AND P3, PT, R7.reuse, 0x35, PT ;  /* 0x000000350700780c */ /* 0x040fe20003f65270 */
[----:B------:R-:W3:Y:S04]  /*1340*/  @P6 LDG.E.S8 R0, desc[UR8][R2.64+0x32] ;  /* 0x0000320802006981 */ /* 0x000ee8000c1e1300 */
[----:B------:R1:W4:Y:S01]  /*1350*/  @P6 LDG.E R21, desc[UR8][R10.64+0x190] ;  /* 0x000190080a156981 */ /* 0x000322000c1e1900 */
[----:B------:R-:W5:Y:S01]  /*1360*/  @P1 I2F.S16 R17, R20 ;  /* 0x0000001400111306 */ /* 0x000f620000101400 */
[----:B--2---:R-:W-:Y:S01]  /*1370*/  @P0 FFMA R6, R18, R27, R6 ;  /* 0x0000001b12060223 */ /* 0x004fe20000000006 */
[----:B------:R-:W-:Y:S01]  /*1380*/  ISETP.NE.AND P0, PT, R7, 0x36, PT ;  /* 0x000000360700780c */ /* 0x000fe20003f05270 */
[----:B------:R-:W2:Y:S02]  /*1390*/  @P5 LDG.E.S8 R14, desc[UR8][R2.64+0x33] ;  /* 0x00003308020e5981 */ /* 0x000ea4000c1e1300 */
[----:B0-----:R-:W-:Y:S01]  /*13a0*/  @P2 FFMA R6, R13, R25, R6 ;  /* 0x000000190d062223 */ /* 0x001fe20000000006 */
[----:B------:R-:W-:-:S02]  /*13b0*/  ISETP.NE.AND P2, PT, R7, 0x37, PT ;  /* 0x000000370700780c */ /* 0x000fc40003f45270 */
[----:B------:R-:W0:Y:S01]  /*13c0*/  @P4 I2F.S16 R23, R22 ;  /* 0x0000001600174306 */ /* 0x000e220000101400 */
[----:B------:R-:W4:Y:S01]  /*13d0*/  @P3 LDG.E.S8 R15, desc[UR8][R2.64+0x34] ;  /* 0x00003408020f3981 */ /* 0x000f22000c1e1300 */
[----:B------:R-:W-:Y:S02]  /*13e0*/  IADD3 R12, PT, PT, R8, 0x34, RZ ;  /* 0x00000034080c7810 */ /* 0x000fe40007ffe0ff */
[----:B------:R-:W-:Y:S01]  /*13f0*/  IADD3 R13, PT, PT, R7, 0x1450, RZ ;  /* 0x00001450070d7810 */ /* 0x000fe20007ffe0ff */
[----:B-----5:R-:W-:Y:S02]  /*1400*/  @P1 FFMA R6, R17, R19, R6 ;  /* 0x0000001311061223 */ /* 0x020fe40000000006 */
[----:B------:R-:W5:Y:S01]  /*1410*/  @P0 LDG.E.S8 R16, desc[UR8][R2.64+0x35] ;  /* 0x0000350802100981 */ /* 0x000f62000c1e1300 */
[----:B------:R-:W-:Y:S01]  /*1420*/  ISETP.NE.AND P1, PT, R12, RZ, PT ;  /* 0x000000ff0c00720c */ /* 0x000fe20003f25270 */
[----:B------:R-:W-:Y:S02]  /*1430*/  IMAD.WIDE R12, R13, 0x4, R4 ;  /* 0x000000040d0c7825 */ /* 0x000fe400078e0204 */
[----:B------:R-:W5:Y:S02]  /*1440*/  @P2 LDG.E.S8 R18, desc[UR8][R2.64+0x36] ;  /* 0x0000360802122981 */ /* 0x000f64000c1e1300 */
[----:B0-----:R-:W-:-:S02]  /*1450*/  @P4 FFMA R6, R23, R9, R6 ;  /* 0x0000000917064223 */ /* 0x001fc40000000006 */
[----:B------:R-:W5:Y:S01]  /*1460*/  @P5 LDG.E R17, desc[UR8][R12.64+-0x320] ;  /* 0xfffce0080c115981 */ /* 0x000f62000c1e1900 */
[----:B------:R-:W-:-:S03]  /*1470*/  ISETP.NE.AND P4, PT, R7, 0x39, PT ;  /* 0x000000390700780c */ /* 0x000fc60003f85270 */
        /* <DEDUP_REMOVED lines=9> */
[----:B0-----:R-:W-:Y:S01]  /*1510*/  VIADD R12, R8, 0x38 ;  /* 0x00000038080c7836 */ /* 0x001fe20000000000 */
[----:B---3--:R-:W0:Y:S08]  /*1520*/  @P6 I2F.S16 R29, R0 ;  /* 0x00000000001d6306 */ /* 0x008e300000101400 */
[----:B--2---:R-:W1:Y:S08]  /*1530*/  @P5 I2F.S16 R14, R14 ;  /* 0x0000000e000e5306 */ /* 0x004e700000101400 */
[----:B----4-:R-:W2:Y:S01]  /*1540*/  @P3 I2F.S16 R15, R15 ;  /* 0x0000000f000f3306 */ /* 0x010ea20000101400 */
[----:B0-----:R-:W-:Y:S01]  /*1550*/  @P6 FFMA R6, R29, R21, R6 ;  /* 0x000000151d066223 */ /* 0x001fe20000000006 */
[----:B------:R-:W-:-:S06]  /*1560*/  ISETP.NE.AND P6, PT, R7, 0x3a, PT ;  /* 0x0000003a0700780c */ /* 0x000fcc0003fc5270 */
[----:B-----5:R-:W0:Y:S08]  /*1570*/  @P0 I2F.S16 R16, R16 ;  /* 0x0000001000100306 */ /* 0x020e300000101400 */
[----:B------:R-:W3:Y:S01]  /*1580*/  @P2 I2F.S16 R13, R18 ;  /* 0x00000012000d2306 */ /* 0x000ee20000101400 */
[----:B-1----:R-:W-:Y:S01]  /*1590*/  @P5 FFMA R6, R14, R17, R6 ;  /* 0x000000110e065223 */ /* 0x002fe20000000006 */
[----:B------:R-:W-:Y:S01]  /*15a0*/  ISETP.NE.AND P5, PT, R7, 0x3b, PT ;  /* 0x0000003b0700780c */ /* 0x000fe20003fa5270 */
[----:B------:R-:W4:Y:S02]  /*15b0*/  @P6 LDG.E.S8 R0, desc[UR8][R2.64+0x39] ;  /* 0x0000390802006981 */ /* 0x000f24000c1e1300 */
[----:B--2---:R-:W-:Y:S01]  /*15c0*/  @P3 FFMA R6, R15, R25, R6 ;  /* 0x000000190f063223 */ /* 0x004fe20000000006 */
[----:B------:R-:W-:-:S02]  /*15d0*/  ISETP.NE.AND P3, PT, R12, RZ, PT ;  /* 0x000000ff0c00720c */ /* 0x000fc40003f65270 */
[----:B------:R-:W1:Y:S01]  /*15e0*/  @P1 I2F.S16 R17, R22 ;  /* 0x0000001600111306 */ /* 0x000e620000101400 */
[----:B0-----:R-:W-:Y:S01]  /*15f0*/  @P0 FFMA R6, R16, R23, R6 ;  /* 0x0000001710060223 */ /* 0x001fe20000000006 */
[----:B------:R-:W-:-:S03]  /*1600*/  ISETP.NE.AND P0, PT, R7, 0x3d, PT ;  /* 0x0000003d0700780c */ /* 0x000fc60003f05270 */
[----:B---3--:R-:W-:Y:S01]  /*1610*/  @P2 FFMA R6, R13, R27, R6 ;  /* 0x0000001b0d062223 */ /* 0x008fe20000000006 */
[----:B------:R-:W-:Y:S01]  /*1620*/  ISETP.NE.AND P2, PT, R7, 0x3e, PT ;  /* 0x0000003e0700780c */ /* 0x000fe20003f45270 */
[----:B------:R-:W2:Y:S01]  /*1630*/  @P5 LDG.E.S8 R14, desc[UR8][R2.64+0x3a] ;  /* 0x00003a08020e5981 */ /* 0x000ea2000c1e1300 */
[----:B------:R-:W0:Y:S03]  /*1640*/  @P4 I2F.S16 R23, R20 ;  /* 0x0000001400174306 */ /* 0x000e260000101400 */
[----:B------:R-:W3:Y:S01]  /*1650*/  @P3 LDG.E.S8 R15, desc[UR8][R2.64+0x3b] ;  /* 0x00003b08020f3981 */ /* 0x000ee2000c1e1300 */
[----:B-1----:R-:W-:Y:S01]  /*1660*/  @P1 FFMA R6, R17, R19, R6 ;  /* 0x0000001311061223 */ /* 0x002fe20000000006 */
[C---:B------:R-:W-:Y:S02]  /*1670*/  ISETP.NE.AND P1, PT, R7.reuse, 0x3f, PT ;  /* 0x0000003f0700780c */ /* 0x040fe40003f25270 */
[----:B------:R-:W5:Y:S01]  /*1680*/  @P0 LDG.E.S8 R16, desc[UR8][R2.64+0x3c] ;  /* 0x00003c0802100981 */ /* 0x000f62000c1e1300 */
[----:B------:R-:W-:-:S02]  /*1690*/  IADD3 R13, PT, PT, R7, 0x1770, RZ ;  /* 0x00001770070d7810 */ /* 0x000fc40007ffe0ff */
[----:B------:R-:W-:Y:S01]  /*16a0*/  IADD3 R19, PT, PT, R8, 0x3c, RZ ;  /* 0x0000003c08137810 */ /* 0x000fe20007ffe0ff */
        /* <DEDUP_REMOVED lines=15> */
[----:B-1----:R-:W-:Y:S01]  /*17a0*/  VIADD R12, R8, 0x40 ;  /* 0x00000040080c7836 */ /* 0x002fe20000000000 */
[----:B----4-:R-:W5:Y:S08]  /*17b0*/  @P6 I2F.S16 R29, R0 ;  /* 0x00000000001d6306 */ /* 0x010f700000101400 */
[----:B--2---:R-:W0:Y:S08]  /*17c0*/  @P5 I2F.S16 R14, R14 ;  /* 0x0000000e000e5306 */ /* 0x004e300000101400 */
[----:B---3--:R-:W1:Y:S01]  /*17d0*/  @P3 I2F.S16 R15, R15 ;  /* 0x0000000f000f3306 */ /* 0x008e620000101400 */
        /* <DEDUP_REMOVED lines=34> */
[----:B0-----:R-:W-:Y:S01]  /*1a00*/  IADD3 R10, PT, PT, R8, 0x44, RZ ;  /* 0x00000044080a7810 */ /* 0x001fe20007ffe0ff */
[----:B-1----:R-:W-:-:S04]  /*1a10*/  VIADD R13, R7, 0x1c20 ;  /* 0x00001c20070d7836 */ /* 0x002fc80000000000 */
        /* <DEDUP_REMOVED lines=60> */
[----:B------:R-:W-:Y:S01]  /*1de0*/  VIADD R12, R8, 0x50 ;  /* 0x00000050080c7836 */ /* 0x000fe20000000000 */
[----:B------:R-:W4:Y:S01]  /*1df0*/  @P3 LDG.E.S8 R15, desc[UR8][R2.64+0x50] ;  /* 0x00005008020f3981 */ /* 0x000f22000c1e1300 */
[----:B------:R-:W-:Y:S01]  /*1e00*/  IADD3 R13, PT, PT, R7, 0x1f40, RZ ;  /* 0x00001f40070d7810 */ /* 0x000fe20007ffe0ff */
[----:B-----5:R-:W-:-:S03]  /*1e10*/  @P1 FFMA R6, R17, R21, R6 ;  /* 0x0000001511061223 */ /* 0x020fc60000000006 */
[----:B------:R-:W5:Y:S01]  /*1e20*/  @P0 LDG.E.S8 R16, desc[UR8][R2.64+0x51] ;  /* 0x0000510802100981 */ /* 0x000f62000c1e1300 */
[----:B------:R-:W-:Y:S01]  /*1e30*/  ISETP.NE.AND P1, PT, R12, RZ, PT ;  /* 0x000000ff0c00720c */ /* 0x000fe20003f25270 */
[----:B------:R-:W-:Y:S02]  /*1e40*/  IMAD.WIDE R12, R13, 0x4, R4 ;  /* 0x000000040d0c7825 */ /* 0x000fe400078e0204 */
[----:B------:R-:W5:Y:S02]  /*1e50*/  @P2 LDG.E.S8 R18, desc[UR8][R2.64+0x52] ;  /* 0x0000520802122981 */ /* 0x000f64000c1e1300 */
[----:B0-----:R-:W-:Y:S02]  /*1e60*/  @P4 FFMA R6, R23, R9, R6 ;  /* 0x0000000917064223 */ /* 0x001fe40000000006 */
        /* <DEDUP_REMOVED lines=14> */
[----:B----4-:R-:W2:Y:S01]  /*1f50*/  @P3 I2F.S16 R15, R15 ;  /* 0x0000000f000f3306 */ /* 0x010ea20000101400 */
[----:B0-----:R-:W-:-:S07]  /*1f60*/  @P6 FFMA R6, R29, R19, R6 ;  /* 0x000000131d066223 */ /* 0x001fce0000000006 */
[----:B-----5:R-:W0:Y:S08]  /*1f70*/  @P0 I2F.S16 R16, R16 ;  /* 0x0000001000100306 */ /* 0x020e300000101400 */
[----:B------:R-:W3:Y:S01]  /*1f80*/  @P2 I2F.S16 R13, R18 ;  /* 0x00000012000d2306 */ /* 0x000ee20000101400 */
[----:B-1----:R-:W-:Y:S01]  /*1f90*/  @P5 FFMA R6, R14, R17, R6 ;  /* 0x000000110e065223 */ /* 0x002fe20000000006 */
[----:B------:R-:W-:-:S03]  /*1fa0*/  ISETP.NE.AND P5, PT, R7, 0x56, PT ;  /* 0x000000560700780c */ /* 0x000fc60003fa5270 */
[----:B--2---:R-:W-:Y:S01]  /*1fb0*/  @P3 FFMA R6, R15, R25, R6 ;  /* 0x000000190f063223 */ /* 0x004fe20000000006 */
[C---:B------:R-:W-:Y:S02]  /*1fc0*/  ISETP.NE.AND P3, PT, R7.reuse, 0x57, PT ;  /* 0x000000570700780c */ /* 0x040fe40003f65270 */
[----:B------:R-:W1:Y:S01]  /*1fd0*/  @P1 I2F.S16 R17, R20 ;  /* 0x0000001400111306 */ /* 0x000e620000101400 */
[----:B0-----:R-:W-:Y:S01]  /*1fe0*/  @P0 FFMA R6, R16, R23, R6 ;  /* 0x0000001710060223 */ /* 0x001fe20000000006 */
[----:B------:R-:W-:Y:S02]  /*1ff0*/  ISETP.NE.AND P0, PT, R12, RZ, PT ;  /* 0x000000ff0c00720c */ /* 0x000fe40003f05270 */
[----:B------:R-:W-:Y:S01]  /*2000*/  ISETP.NE.AND P6, PT, R7, 0x59, PT ;  /* 0x000000590700780c */ /* 0x000fe20003fc5270 */
[----:B---3--:R-:W-:Y:S02]  /*2010*/  @P2 FFMA R6, R13, R27, R6 ;  /* 0x0000001b0d062223 */ /* 0x008fe40000000006 */
[----:B------:R-:W2:Y:S01]  /*2020*/  @P5 LDG.E.S8 R0, desc[UR8][R2.64+0x55] ;  /* 0x0000550802005981 */ /* 0x000ea2000c1e1300 */
[----:B------:R-:W0:Y:S03]  /*2030*/  @P4 I2F.S16 R13, R22 ;  /* 0x00000016000d4306 */ /* 0x000e260000101400 */
[----:B------:R-:W3:Y:S01]  /*2040*/  @P3 LDG.E.S8 R16, desc[UR8][R2.64+0x56] ;  /* 0x0000560802103981 */ /* 0x000ee2000c1e1300 */
[----:B------:R-:W-:Y:S01]  /*2050*/  ISETP.NE.AND P2, PT, R7, 0x5a, PT ;  /* 0x0000005a0700780c */ /* 0x000fe20003f45270 */
[----:B-1----:R-:W-:Y:S01]  /*2060*/  @P1 FFMA R6, R17, R21, R6 ;  /* 0x0000001511061223 */ /* 0x002fe20000000006 */
[C---:B------:R-:W-:Y:S01]  /*2070*/  IADD3 R15, PT, PT, R7.reuse, 0x2260, RZ ;  /* 0x00002260070f7810 */ /* 0x040fe20007ffe0ff */
[----:B------:R-:W4:Y:S01]  /*2080*/  @P0 LDG.E.S8 R21, desc[UR8][R2.64+0x57] ;  /* 0x0000570802150981 */ /* 0x000f22000c1e1300 */
[----:B------:R-:W-:Y:S01]  /*2090*/  VIADD R12, R8, 0x58 ;  /* 0x00000058080c7836 */ /* 0x000fe20000000000 */
[----:B------:R-:W-:-:S02]  /*20a0*/  ISETP.NE.AND P1, PT, R7, 0x5b, PT ;  /* 0x0000005b0700780c */ /* 0x000fc40003f25270 */
[----:B------:R-:W5:Y:S01]  /*20b0*/  @P6 LDG.E.S8 R19, desc[UR8][R2.64+0x58] ;  /* 0x0000580802136981 */ /* 0x000f62000c1e1300 */
[----:B0-----:R-:W-:-:S03]  /*20c0*/  @P4 FFMA R6, R13, R9, R6 ;  /* 0x000000090d064223 */ /* 0x001fc60000000006 */
[----:B------:R-:W5:Y:S01]  /*20d0*/  @P5 LDG.E R17, desc[UR8][R10.64] ;  /* 0x000000080a115981 */ /* 0x000f62000c1e1900 */
[----:B------:R-:W-:Y:S01]  /*20e0*/  ISETP.NE.AND P4, PT, R12, RZ, PT ;  /* 0x000000ff0c00720c */ /* 0x000fe20003f85270 */
[----:B------:R-:W-:Y:S02]  /*20f0*/  IMAD.WIDE R12, R15, 0x4, R4 ;  /* 0x000000040f0c7825 */ /* 0x000fe400078e0204 */
[----:B------:R3:W5:Y:S04]  /*2100*/  @P3 LDG.E R29, desc[UR8][R10.64+0x190] ;  /* 0x000190080a1d3981 */ /* 0x000768000c1e1900 */
[----:B------:R-:W5:Y:S04]  /*2110*/  @P2 LDG.E.S8 R18, desc[UR8][R2.64+0x59] ;  /* 0x0000590802122981 */ /* 0x000f68000c1e1300 */
[----:B------:R-:W5:Y:S04]  /*2120*/  @P0 LDG.E R23, desc[UR8][R12.64+-0x320] ;  /* 0xfffce0080c170981 */ /* 0x000f68000c1e1900 */
[----:B------:R-:W5:Y:S04]  /*2130*/  @P1 LDG.E.S8 R20, desc[UR8][R2.64+0x5a] ;  /* 0x00005a0802141981 */ /* 0x000f68000c1e1300 */
[----:B------:R-:W5:Y:S04]  /*2140*/  @P6 LDG.E R27, desc[UR8][R12.64+-0x190] ;  /* 0xfffe70080c1b6981 */ /* 0x000f68000c1e1900 */
[----:B------:R-:W5:Y:S01]  /*2150*/  @P4 LDG.E.S8 R9, desc[UR8][R2.64+0x5b] ;  /* 0x00005b0802094981 */ /* 0x000f62000c1e1300 */
[----:B------:R-:W-:-:S03]  /*2160*/  IADD3 R15, PT, PT, R7, 0x23f0, RZ ;  /* 0x000023f0070f7810 */ /* 0x000fc60007ffe0ff */
[----:B------:R-:W5:Y:S02]  /*2170*/  @P2 LDG.E R25, desc[UR8][R12.64] ;  /* 0x000000080c192981 */ /* 0x000f64000c1e1900 */
[----:B------:R-:W-:Y:S02]  /*2180*/  IMAD.WIDE R14, R15, 0x4, R4 ;  /* 0x000000040f0e7825 */ /* 0x000fe400078e0204 */
[----:B------:R-:W5:Y:S04]  /*2190*/  @P1 LDG.E R22, desc[UR8][R12.64+0x190] ;  /* 0x000190080c161981 */ /* 0x000f68000c1e1900 */
[----:B------:R-:W5:Y:S01]  /*21a0*/  @P4 LDG.E R24, desc[UR8][R14.64+-0x320] ;  /* 0xfffce0080e184981 */ /* 0x000f62000c1e1900 */
[----:B------:R-:W-:Y:S01]  /*21b0*/  IADD3 R8, PT, PT, R8, 0x5c, RZ ;  /* 0x0000005c08087810 */ /* 0x000fe20007ffe0ff */
[----:B--2---:R-:W5:Y:S08]  /*21c0*/  @P5 I2F.S16 R0, R0 ;  /* 0x0000000000005306 */ /* 0x004f700000101400 */
[----:B---3--:R-:W0:Y:S08]  /*21d0*/  @P3 I2F.S16 R11, R16 ;  /* 0x00000010000b3306 */ /* 0x008e300000101400 */
[----:B----4-:R-:W1:Y:S01]  /*21e0*/  @P0 I2F.S16 R21, R21 ;  /* 0x0000001500150306 */ /* 0x010e620000101400 */
[----:B-----5:R-:W-:-:S07]  /*21f0*/  @P5 FFMA R6, R0, R17, R6 ;  /* 0x0000001100065223 */ /* 0x020fce0000000006 */
[----:B------:R-:W2:Y:S01]  /*2200*/  @P6 I2F.S16 R19, R19 ;  /* 0x0000001300136306 */ /* 0x000ea20000101400 */
[----:B0-----:R-:W-:Y:S01]  /*2210*/  @P3 FFMA R6, R11, R29, R6 ;  /* 0x0000001d0b063223 */ /* 0x001fe20000000006 */
[----:B------:R-:W-:-:S06]  /*2220*/  ISETP.NE.AND P3, PT, R7, 0x5d, PT ;  /* 0x0000005d0700780c */ /* 0x000fcc0003f65270 */
[----:B------:R-:W0:Y:S01]  /*2230*/  @P2 I2F.S16 R18, R18 ;  /* 0x0000001200122306 */ /* 0x000e220000101400 */
[----:B-1----:R-:W-:Y:S01]  /*2240*/  @P0 FFMA R6, R21, R23, R6 ;  /* 0x0000001715060223 */ /* 0x002fe20000000006 */
[----:B------:R-:W-:-:S06]  /*2250*/  ISETP.NE.AND P0, PT, R7, 0x5e, PT ;  /* 0x0000005e0700780c */ /* 0x000fcc0003f05270 */
[----:B------:R-:W1:Y:S01]  /*2260*/  @P1 I2F.S16 R11, R20 ;  /* 0x00000014000b1306 */ /* 0x000e620000101400 */
[----:B--2---:R-:W-:Y:S01]  /*2270*/  @P6 FFMA R6, R19, R27, R6 ;  /* 0x0000001b13066223 */ /* 0x004fe20000000006 */
[----:B------:R-:W-:Y:S01]  /*2280*/  ISETP.NE.AND P6, PT, R7, 0x5f, PT ;  /* 0x0000005f0700780c */ /* 0x000fe20003fc5270 */
[----:B------:R-:W2:Y:S01]  /*2290*/  @P3 LDG.E.S8 R10, desc[UR8][R2.64+0x5c] ;  /* 0x00005c08020a3981 */ /* 0x000ea2000c1e1300 */
[----:B------:R-:W-:-:S04]  /*22a0*/  ISETP.NE.AND P5, PT, R8, RZ, PT ;  /* 0x000000ff0800720c */ /* 0x000fc80003fa5270 */
[----:B------:R-:W3:Y:S01]  /*22b0*/  @P4 I2F.S16 R9, R9 ;  /* 0x0000000900094306 */ /* 0x000ee20000101400 */
[----:B0-----:R-:W-:Y:S01]  /*22c0*/  @P2 FFMA R6, R18, R25, R6 ;  /* 0x0000001912062223 */ /* 0x001fe20000000006 */
[----:B------:R-:W-:Y:S01]  /*22d0*/  ISETP.NE.AND P2, PT, R7, 0x61, PT ;  /* 0x000000610700780c */ /* 0x000fe20003f45270 */
[----:B------:R-:W4:Y:S02]  /*22e0*/  @P0 LDG.E.S8 R12, desc[UR8][R2.64+0x5d] ;  /* 0x00005d08020c0981 */ /* 0x000f24000c1e1300 */
[----:B-1----:R-:W-:Y:S01]  /*22f0*/  @P1 FFMA R6, R11, R22, R6 ;  /* 0x000000160b061223 */ /* 0x002fe20000000006 */
[----:B------:R-:W-:Y:S01]  /*2300*/  ISETP.NE.AND P1, PT, R7, 0x62, PT ;  /* 0x000000620700780c */ /* 0x000fe20003f25270 */
[----:B------:R-:W5:Y:S04]  /*2310*/  @P6 LDG.E.S8 R16, desc[UR8][R2.64+0x5e] ;  /* 0x00005e0802106981 */ /* 0x000f68000c1e1300 */
[----:B------:R-:W5:Y:S01]  /*2320*/  @P5 LDG.E.S8 R20, desc[UR8][R2.64+0x5f] ;  /* 0x00005f0802145981 */ /* 0x000f62000c1e1300 */
[----:B---3--:R-:W-:Y:S01]  /*2330*/  @P4 FFMA R6, R9, R24, R6 ;  /* 0x0000001809064223 */ /* 0x008fe20000000006 */
[----:B------:R-:W-:-:S02]  /*2340*/  ISETP.NE.AND P4, PT, R7, 0x63, PT ;  /* 0x000000630700780c */ /* 0x000fc40003f85270 */
[----:B------:R-:W3:Y:S01]  /*2350*/  @P3 LDG.E R13, desc[UR8][R14.64+-0x190] ;  /* 0xfffe70080e0d3981 */ /* 0x000ee2000c1e1900 */
[----:B------:R-:W-:-:S03]  /*2360*/  IADD3 R9, PT, PT, R7, 0x2580, RZ ;  /* 0x0000258007097810 */ /* 0x000fc60007ffe0ff */
[----:B------:R-:W3:Y:S04]  /*2370*/  @P2 LDG.E.S8 R24, desc[UR8][R2.64+0x60] ;  /* 0x0000600802182981 */ /* 0x000ee8000c1e1300 */
[----:B------:R-:W3:Y:S01]  /*2380*/  @P0 LDG.E R11, desc[UR8][R14.64] ;  /* 0x000000080e0b0981 */ /* 0x000ee2000c1e1900 */
[----:B------:R-:W-:Y:S02]  /*2390*/  IMAD.WIDE R4, R9, 0x4, R4 ;  /* 0x0000000409047825 */ /* 0x000fe400078e0204 */
[----:B------:R-:W0:Y:S01]  /*23a0*/  LDC.64 R8, c[0x0][0x390] ;  /* 0x0000e400ff087b82 */ /* 0x000e220000000a00 */
[----:B------:R-:W3:Y:S04]  /*23b0*/  @P1 LDG.E.S8 R0, desc[UR8][R2.64+0x61] ;  /* 0x0000610802001981 */ /* 0x000ee8000c1e1300 */
[----:B------:R-:W3:Y:S04]  /*23c0*/  @P6 LDG.E R18, desc[UR8][R14.64+0x190] ;  /* 0x000190080e126981 */ /* 0x000ee8000c1e1900 */
[----:B------:R1:W3:Y:S04]  /*23d0*/  @P4 LDG.E.S8 R28, desc[UR8][R2.64+0x62] ;  /* 0x00006208021c4981 */ /* 0x0002e8000c1e1300 */
[----:B------:R-:W3:Y:S04]  /*23e0*/  @P5 LDG.E R22, desc[UR8][R4.64+-0x320] ;  /* 0xfffce00804165981 */ /* 0x000ee8000c1e1900 */
[----:B------:R-:W3:Y:S04]  /*23f0*/  @P2 LDG.E R26, desc[UR8][R4.64+-0x190] ;  /* 0xfffe7008041a2981 */ /* 0x000ee8000c1e1900 */
[----:B------:R-:W3:Y:S04]  /*2400*/  @P1 LDG.E R27, desc[UR8][R4.64] ;  /* 0x00000008041b1981 */ /* 0x000ee8000c1e1900 */
[----:B------:R1:W3:Y:S01]  /*2410*/  @P4 LDG.E R29, desc[UR8][R4.64+0x190] ;  /* 0x00019008041d4981 */ /* 0x0002e2000c1e1900 */
[----:B0-----:R-:W-:Y:S01]  /*2420*/  IMAD.WIDE R8, R7, 0x4, R8 ;  /* 0x0000000407087825 */ /* 0x001fe200078e0208 */
[----:B--2---:R-:W3:Y:S08]  /*2430*/  @P3 I2F.S16 R17, R10 ;  /* 0x0000000a00113306 */ /* 0x004ef00000101400 */
[----:B----4-:R-:W0:Y:S08]  /*2440*/  @P0 I2F.S16 R19, R12 ;  /* 0x0000000c00130306 */ /* 0x010e300000101400 */
[----:B-----5:R-:W2:Y:S08]  /*2450*/  @P6 I2F.S16 R21, R16 ;  /* 0x0000001000156306 */ /* 0x020eb00000101400 */
[----:B------:R-:W4:Y:S01]  /*2460*/  @P5 I2F.S16 R23, R20 ;  /* 0x0000001400175306 */ /* 0x000f220000101400 */
[----:B---3--:R-:W-:-:S07]  /*2470*/  @P3 FFMA R6, R17, R13, R6 ;  /* 0x0000000d11063223 */ /* 0x008fce0000000006 */
[----:B------:R-:W3:Y:S01]  /*2480*/  @P2 I2F.S16 R25, R24 ;  /* 0x0000001800192306 */ /* 0x000ee20000101400 */
[----:B0-----:R-:W-:-:S07]  /*2490*/  @P0 FFMA R6, R19, R11, R6 ;  /* 0x0000000b13060223 */ /* 0x001fce0000000006 */
[----:B-1----:R-:W0:Y:S01]  /*24a0*/  @P1 I2F.S16 R3, R0 ;  /* 0x0000000000031306 */ /* 0x002e220000101400 */
[----:B--2---:R-:W-:-:S07]  /*24b0*/  @P6 FFMA R6, R21, R18, R6 ;  /* 0x0000001215066223 */ /* 0x004fce0000000006 */
[----:B------:R-:W1:Y:S01]  /*24c0*/  @P4 I2F.S16 R5, R28 ;  /* 0x0000001c00054306 */ /* 0x000e620000101400 */
[----:B----4-:R-:W-:-:S04]  /*24d0*/  @P5 FFMA R6, R23, R22, R6 ;  /* 0x0000001617065223 */ /* 0x010fc80000000006 */
[----:B---3--:R-:W-:-:S04]  /*24e0*/  @P2 FFMA R6, R25, R26, R6 ;  /* 0x0000001a19062223 */ /* 0x008fc80000000006 */
[----:B0-----:R-:W-:-:S04]  /*24f0*/  @P1 FFMA R6, R3, R27, R6 ;  /* 0x0000001b03061223 */ /* 0x001fc80000000006 */
[----:B-1----:R-:W-:-:S05]  /*2500*/  @P4 FFMA R6, R5, R29, R6 ;  /* 0x0000001d05064223 */ /* 0x002fca0000000006 */
[----:B------:R-:W-:Y:S01]  /*2510*/  STG.E desc[UR8][R8.64], R6 ;  /* 0x0000000608007986 */ /* 0x000fe2000c101908 */
[----:B------:R-:W-:Y:S05]  /*2520*/  EXIT ;  /* 0x000000000000794d */ /* 0x000fea0003800000 */
.L_x_0:
[----:B------:R-:W-:-:S00]  /*2530*/  BRA `(.L_x_0) ;  /* 0xfffffffc00fc7947 */ /* 0x000fc0000383ffff */
[----:B------:R-:W-:-:S00]  /*2540*/  NOP ;  /* 0x0000000000007918 */ /* 0x000fc00000000000 */
        /* <DEDUP_REMOVED lines=11> */
.L_x_2:


//--------------------- .text._Z6warmUpv          --------------------------
	.section	.text._Z6warmUpv,"ax",@progbits
	.align	128
        .global         _Z6warmUpv
        .type           _Z6warmUpv,@function
        .size           _Z6warmUpv,(.L_x_3 - _Z6warmUpv)
        .other          _Z6warmUpv,@"STO_CUDA_ENTRY STV_DEFAULT"
_Z6warmUpv:
.text._Z6warmUpv:
[----:B------:R-:W-:Y:S01]  /*0000*/  LDC R1, c[0x0][0x37c] ;  /* 0x0000df00ff017b82 */ /* 0x000fe20000000800 */
[----:B------:R-:W-:Y:S05]  /*0010*/  EXIT ;  /* 0x000000000000794d */ /* 0x000fea0003800000 */
.L_x_1:
        /* <DEDUP_REMOVED lines=14> */
.L_x_3:


//--------------------- .nv.shared.reserved.0     --------------------------
	.section	.nv.shared.reserved.0,"aw",@nobits
	.weak		__nv_reservedSMEM_offset_0_alias
	.size		__nv_reservedSMEM_offset_0_alias, 0, 64
	.other		__nv_reservedSMEM_offset_0_alias,@"STO_CUDA_RESERVED_SHARED STV_DEFAULT"
__nv_reservedSMEM_offset_0_alias:
	.zero		0
	.zero		64


//--------------------- .nv.constant0._Z14CountInfluencePbPfS0_ --------------------------
	.section	.nv.constant0._Z14CountInfluencePbPfS0_,"a",@progbits
	.sectionflags	@""
	.align	4
.nv.constant0._Z14CountInfluencePbPfS0_:
	.zero		920


//--------------------- .nv.constant0._Z6warmUpv  --------------------------
	.section	.nv.constant0._Z6warmUpv,"a",@progbits
	.sectionflags	@""
	.align	4
.nv.constant0._Z6warmUpv:
	.zero		896


//--------------------- SYMBOLS --------------------------

	.type		.nv.reservedSmem.offset0,@object
	.size		.nv.reservedSmem.offset0,0x4
